//
// Generated by NVIDIA NVVM Compiler
//
// Compiler Build ID: CL-36424714
// Cuda compilation tools, release 13.0, V13.0.88
// Based on NVVM 20.0.0
//

.version 9.0
.target sm_100
.address_size 64

	// .globl	_Z9outer_sumPfS_S_i

.visible .entry _Z9outer_sumPfS_S_i(
	.param .u64 .ptr .align 1 _Z9outer_sumPfS_S_i_param_0,
	.param .u64 .ptr .align 1 _Z9outer_sumPfS_S_i_param_1,
	.param .u64 .ptr .align 1 _Z9outer_sumPfS_S_i_param_2,
	.param .u32 _Z9outer_sumPfS_S_i_param_3
)
{
	.reg .pred 	%p<10>;
	.reg .b32 	%r<98>;
	.reg .b32 	%f<56>;
	.reg .b64 	%rd<61>;

	ld.param.u64 	%rd4, [_Z9outer_sumPfS_S_i_param_0];
	ld.param.u64 	%rd5, [_Z9outer_sumPfS_S_i_param_1];
	ld.param.u64 	%rd6, [_Z9outer_sumPfS_S_i_param_2];
	ld.param.u32 	%r51, [_Z9outer_sumPfS_S_i_param_3];
	cvta.to.global.u64 	%rd1, %rd5;
	cvta.to.global.u64 	%rd2, %rd4;
	cvta.to.global.u64 	%rd7, %rd6;
	mov.u32 	%r52, %ctaid.x;
	mov.u32 	%r53, %ntid.x;
	mov.u32 	%r54, %tid.x;
	mad.lo.s32 	%r93, %r52, %r53, %r54;
	mov.u32 	%r2, %ctaid.y;
	mov.u32 	%r3, %ntid.y;
	mov.u32 	%r4, %tid.y;
	mad.lo.s32 	%r92, %r2, %r3, %r4;
	mov.u32 	%r55, %nctaid.x;
	mul.lo.s32 	%r6, %r53, %r55;
	mov.u32 	%r7, %nctaid.y;
	mul.lo.s32 	%r8, %r3, %r7;
	mad.lo.s32 	%r56, %r93, %r8, %r92;
	mul.wide.s32 	%rd8, %r56, 4;
	add.s64 	%rd3, %rd7, %rd8;
	mov.b32 	%r57, 0;
	st.global.u32 	[%rd3], %r57;
	setp.lt.s32 	%p1, %r51, 1;
	@%p1 bra 	$L__BB0_12;
	and.b32  	%r9, %r51, 7;
	setp.lt.u32 	%p2, %r51, 8;
	mov.f32 	%f53, 0f00000000;
	@%p2 bra 	$L__BB0_4;
	shl.b32 	%r58, %r7, 1;
	add.s32 	%r59, %r2, %r58;
	mad.lo.s32 	%r90, %r3, %r59, %r4;
	shl.b32 	%r11, %r8, 3;
	mad.lo.s32 	%r60, %r7, 3, %r2;
	mad.lo.s32 	%r89, %r3, %r60, %r4;
	shl.b32 	%r61, %r7, 2;
	add.s32 	%r62, %r2, %r61;
	mad.lo.s32 	%r88, %r3, %r62, %r4;
	mad.lo.s32 	%r63, %r7, 5, %r2;
	mad.lo.s32 	%r87, %r3, %r63, %r4;
	mad.lo.s32 	%r64, %r7, 6, %r2;
	mad.lo.s32 	%r86, %r3, %r64, %r4;
	mad.lo.s32 	%r65, %r7, 7, %r2;
	mad.lo.s32 	%r85, %r3, %r65, %r4;
	add.s32 	%r66, %r7, %r2;
	mad.lo.s32 	%r84, %r3, %r66, %r4;
	shl.b32 	%r18, %r6, 3;
	and.b32  	%r67, %r51, 2147483640;
	neg.s32 	%r82, %r67;
	mov.f32 	%f53, 0f00000000;
	mul.wide.s32 	%rd13, %r6, 4;
$L__BB0_3:
	.pragma "nounroll";
	mul.wide.s32 	%rd9, %r93, 4;
	add.s64 	%rd10, %rd2, %rd9;
	ld.global.f32 	%f10, [%rd10];
	mul.wide.u32 	%rd11, %r92, 4;
	add.s64 	%rd12, %rd1, %rd11;
	ld.global.f32 	%f11, [%rd12];
	fma.rn.f32 	%f12, %f10, %f11, %f53;
	st.global.f32 	[%rd3], %f12;
	add.s32 	%r68, %r92, %r8;
	add.s64 	%rd14, %rd10, %rd13;
	ld.global.f32 	%f13, [%rd14];
	mul.wide.u32 	%rd15, %r84, 4;
	add.s64 	%rd16, %rd1, %rd15;
	ld.global.f32 	%f14, [%rd16];
	fma.rn.f32 	%f15, %f13, %f14, %f12;
	st.global.f32 	[%rd3], %f15;
	add.s32 	%r69, %r68, %r8;
	add.s64 	%rd17, %rd14, %rd13;
	ld.global.f32 	%f16, [%rd17];
	mul.wide.u32 	%rd18, %r90, 4;
	add.s64 	%rd19, %rd1, %rd18;
	ld.global.f32 	%f17, [%rd19];
	fma.rn.f32 	%f18, %f16, %f17, %f15;
	st.global.f32 	[%rd3], %f18;
	add.s32 	%r70, %r69, %r8;
	add.s64 	%rd20, %rd17, %rd13;
	ld.global.f32 	%f19, [%rd20];
	mul.wide.u32 	%rd21, %r89, 4;
	add.s64 	%rd22, %rd1, %rd21;
	ld.global.f32 	%f20, [%rd22];
	fma.rn.f32 	%f21, %f19, %f20, %f18;
	st.global.f32 	[%rd3], %f21;
	add.s32 	%r71, %r70, %r8;
	add.s64 	%rd23, %rd20, %rd13;
	ld.global.f32 	%f22, [%rd23];
	mul.wide.u32 	%rd24, %r88, 4;
	add.s64 	%rd25, %rd1, %rd24;
	ld.global.f32 	%f23, [%rd25];
	fma.rn.f32 	%f24, %f22, %f23, %f21;
	st.global.f32 	[%rd3], %f24;
	add.s32 	%r72, %r71, %r8;
	add.s64 	%rd26, %rd23, %rd13;
	ld.global.f32 	%f25, [%rd26];
	mul.wide.u32 	%rd27, %r87, 4;
	add.s64 	%rd28, %rd1, %rd27;
	ld.global.f32 	%f26, [%rd28];
	fma.rn.f32 	%f27, %f25, %f26, %f24;
	st.global.f32 	[%rd3], %f27;
	add.s32 	%r73, %r72, %r8;
	add.s64 	%rd29, %rd26, %rd13;
	ld.global.f32 	%f28, [%rd29];
	mul.wide.u32 	%rd30, %r86, 4;
	add.s64 	%rd31, %rd1, %rd30;
	ld.global.f32 	%f29, [%rd31];
	fma.rn.f32 	%f30, %f28, %f29, %f27;
	st.global.f32 	[%rd3], %f30;
	add.s32 	%r74, %r73, %r8;
	add.s64 	%rd32, %rd29, %rd13;
	ld.global.f32 	%f31, [%rd32];
	mul.wide.u32 	%rd33, %r85, 4;
	add.s64 	%rd34, %rd1, %rd33;
	ld.global.f32 	%f32, [%rd34];
	fma.rn.f32 	%f53, %f31, %f32, %f30;
	st.global.f32 	[%rd3], %f53;
	add.s32 	%r92, %r74, %r8;
	add.s32 	%r90, %r90, %r11;
	add.s32 	%r89, %r89, %r11;
	add.s32 	%r88, %r88, %r11;
	add.s32 	%r87, %r87, %r11;
	add.s32 	%r86, %r86, %r11;
	add.s32 	%r85, %r85, %r11;
	add.s32 	%r84, %r84, %r11;
	add.s32 	%r93, %r93, %r18;
	add.s32 	%r82, %r82, 8;
	setp.ne.s32 	%p3, %r82, 0;
	@%p3 bra 	$L__BB0_3;
$L__BB0_4:
	setp.eq.s32 	%p4, %r9, 0;
	@%p4 bra 	$L__BB0_12;
	and.b32  	%r42, %r51, 3;
	setp.lt.u32 	%p5, %r9, 4;
	@%p5 bra 	$L__BB0_7;
	mul.wide.s32 	%rd35, %r93, 4;
	add.s64 	%rd36, %rd2, %rd35;
	ld.global.f32 	%f33, [%rd36];
	mul.wide.u32 	%rd37, %r92, 4;
	add.s64 	%rd38, %rd1, %rd37;
	ld.global.f32 	%f34, [%rd38];
	fma.rn.f32 	%f35, %f33, %f34, %f53;
	st.global.f32 	[%rd3], %f35;
	add.s32 	%r75, %r92, %r8;
	mul.wide.s32 	%rd39, %r6, 4;
	add.s64 	%rd40, %rd36, %rd39;
	ld.global.f32 	%f36, [%rd40];
	mul.wide.u32 	%rd41, %r75, 4;
	add.s64 	%rd42, %rd1, %rd41;
	ld.global.f32 	%f37, [%rd42];
	fma.rn.f32 	%f38, %f36, %f37, %f35;
	st.global.f32 	[%rd3], %f38;
	add.s32 	%r76, %r75, %r8;
	add.s64 	%rd43, %rd40, %rd39;
	ld.global.f32 	%f39, [%rd43];
	mul.wide.u32 	%rd44, %r76, 4;
	add.s64 	%rd45, %rd1, %rd44;
	ld.global.f32 	%f40, [%rd45];
	fma.rn.f32 	%f41, %f39, %f40, %f38;
	st.global.f32 	[%rd3], %f41;
	add.s32 	%r77, %r76, %r8;
	add.s64 	%rd46, %rd43, %rd39;
	ld.global.f32 	%f42, [%rd46];
	mul.wide.u32 	%rd47, %r77, 4;
	add.s64 	%rd48, %rd1, %rd47;
	ld.global.f32 	%f43, [%rd48];
	fma.rn.f32 	%f53, %f42, %f43, %f41;
	st.global.f32 	[%rd3], %f53;
	shl.b32 	%r78, %r6, 2;
	add.s32 	%r93, %r78, %r93;
	add.s32 	%r92, %r77, %r8;
$L__BB0_7:
	setp.eq.s32 	%p6, %r42, 0;
	@%p6 bra 	$L__BB0_12;
	setp.eq.s32 	%p7, %r42, 1;
	@%p7 bra 	$L__BB0_10;
	mul.wide.s32 	%rd49, %r93, 4;
	add.s64 	%rd50, %rd2, %rd49;
	ld.global.f32 	%f44, [%rd50];
	mul.wide.u32 	%rd51, %r92, 4;
	add.s64 	%rd52, %rd1, %rd51;
	ld.global.f32 	%f45, [%rd52];
	fma.rn.f32 	%f46, %f44, %f45, %f53;
	st.global.f32 	[%rd3], %f46;
	add.s32 	%r79, %r92, %r8;
	mul.wide.s32 	%rd53, %r6, 4;
	add.s64 	%rd54, %rd50, %rd53;
	ld.global.f32 	%f47, [%rd54];
	mul.wide.u32 	%rd55, %r79, 4;
	add.s64 	%rd56, %rd1, %rd55;
	ld.global.f32 	%f48, [%rd56];
	fma.rn.f32 	%f53, %f47, %f48, %f46;
	st.global.f32 	[%rd3], %f53;
	shl.b32 	%r80, %r6, 1;
	add.s32 	%r93, %r93, %r80;
	add.s32 	%r92, %r79, %r8;
$L__BB0_10:
	and.b32  	%r81, %r51, 1;
	setp.eq.b32 	%p8, %r81, 1;
	not.pred 	%p9, %p8;
	@%p9 bra 	$L__BB0_12;
	mul.wide.s32 	%rd57, %r93, 4;
	add.s64 	%rd58, %rd2, %rd57;
	ld.global.f32 	%f49, [%rd58];
	mul.wide.u32 	%rd59, %r92, 4;
	add.s64 	%rd60, %rd1, %rd59;
	ld.global.f32 	%f50, [%rd60];
	fma.rn.f32 	%f51, %f49, %f50, %f53;
	st.global.f32 	[%rd3], %f51;
$L__BB0_12:
	ret;

}
	// .globl	_Z12simple_m_dotPfS_S_iii
.visible .entry _Z12simple_m_dotPfS_S_iii(
	.param .u64 .ptr .align 1 _Z12simple_m_dotPfS_S_iii_param_0,
	.param .u64 .ptr .align 1 _Z12simple_m_dotPfS_S_iii_param_1,
	.param .u64 .ptr .align 1 _Z12simple_m_dotPfS_S_iii_param_2,
	.param .u32 _Z12simple_m_dotPfS_S_iii_param_3,
	.param .u32 _Z12simple_m_dotPfS_S_iii_param_4,
	.param .u32 _Z12simple_m_dotPfS_S_iii_param_5
)
{
	.reg .pred 	%p<12>;
	.reg .b32 	%r<150>;
	.reg .b32 	%f<113>;
	.reg .b64 	%rd<82>;

	ld.param.u64 	%rd9, [_Z12simple_m_dotPfS_S_iii_param_0];
	ld.param.u64 	%rd10, [_Z12simple_m_dotPfS_S_iii_param_2];
	ld.param.u32 	%r75, [_Z12simple_m_dotPfS_S_iii_param_3];
	ld.param.u32 	%r76, [_Z12simple_m_dotPfS_S_iii_param_4];
	ld.param.u32 	%r77, [_Z12simple_m_dotPfS_S_iii_param_5];
	cvta.to.global.u64 	%rd1, %rd9;
	cvta.to.global.u64 	%rd11, %rd10;
	mov.u32 	%r78, %ntid.y;
	mov.u32 	%r79, %nctaid.y;
	mul.lo.s32 	%r80, %r78, %r79;
	mov.u32 	%r81, %ctaid.x;
	mov.u32 	%r82, %ntid.x;
	mov.u32 	%r83, %tid.x;
	mad.lo.s32 	%r84, %r81, %r82, %r83;
	mov.u32 	%r85, %ctaid.y;
	mov.u32 	%r86, %tid.y;
	mad.lo.s32 	%r87, %r85, %r78, %r86;
	mul.lo.s32 	%r143, %r75, %r84;
	setp.eq.s32 	%p1, %r76, 0;
	selp.b32 	%r88, 1, %r75, %p1;
	mul.lo.s32 	%r142, %r88, %r87;
	selp.b32 	%r3, %r80, 1, %p1;
	mad.lo.s32 	%r89, %r84, %r80, %r87;
	setp.eq.s32 	%p2, %r77, 0;
	mul.wide.s32 	%rd12, %r89, 4;
	add.s64 	%rd2, %rd11, %rd12;
	mov.f32 	%f112, 0f00000000;
	@%p2 bra 	$L__BB1_2;
	ld.global.f32 	%f112, [%rd2];
$L__BB1_2:
	setp.lt.s32 	%p3, %r75, 1;
	@%p3 bra 	$L__BB1_15;
	add.s32 	%r90, %r143, 1;
	add.s32 	%r91, %r143, %r75;
	max.s32 	%r92, %r91, %r90;
	sub.s32 	%r4, %r92, %r143;
	sub.s32 	%r93, %r143, %r92;
	setp.gt.u32 	%p4, %r93, -16;
	@%p4 bra 	$L__BB1_6;
	shl.b32 	%r94, %r3, 1;
	add.s32 	%r139, %r142, %r94;
	mad.lo.s32 	%r138, %r3, 3, %r142;
	shl.b32 	%r95, %r3, 2;
	add.s32 	%r137, %r142, %r95;
	mad.lo.s32 	%r136, %r3, 5, %r142;
	mad.lo.s32 	%r135, %r3, 6, %r142;
	mad.lo.s32 	%r134, %r3, 7, %r142;
	shl.b32 	%r96, %r3, 3;
	add.s32 	%r133, %r142, %r96;
	mad.lo.s32 	%r132, %r3, 9, %r142;
	mad.lo.s32 	%r131, %r3, 10, %r142;
	mad.lo.s32 	%r130, %r3, 11, %r142;
	mad.lo.s32 	%r129, %r3, 12, %r142;
	mad.lo.s32 	%r128, %r3, 13, %r142;
	mad.lo.s32 	%r127, %r3, 14, %r142;
	mad.lo.s32 	%r126, %r3, 15, %r142;
	add.s32 	%r125, %r3, %r142;
	and.b32  	%r97, %r4, -16;
	neg.s32 	%r124, %r97;
$L__BB1_5:
	.pragma "nounroll";
	ld.param.u64 	%rd79, [_Z12simple_m_dotPfS_S_iii_param_1];
	mul.wide.s32 	%rd13, %r143, 4;
	add.s64 	%rd14, %rd1, %rd13;
	ld.global.f32 	%f18, [%rd14];
	cvta.to.global.u64 	%rd15, %rd79;
	mul.wide.u32 	%rd16, %r142, 4;
	add.s64 	%rd17, %rd15, %rd16;
	ld.global.f32 	%f19, [%rd17];
	fma.rn.f32 	%f20, %f18, %f19, %f112;
	add.s32 	%r98, %r142, %r3;
	ld.global.f32 	%f21, [%rd14+4];
	mul.wide.u32 	%rd18, %r125, 4;
	add.s64 	%rd19, %rd15, %rd18;
	ld.global.f32 	%f22, [%rd19];
	fma.rn.f32 	%f23, %f21, %f22, %f20;
	add.s32 	%r99, %r98, %r3;
	ld.global.f32 	%f24, [%rd14+8];
	mul.wide.u32 	%rd20, %r139, 4;
	add.s64 	%rd21, %rd15, %rd20;
	ld.global.f32 	%f25, [%rd21];
	fma.rn.f32 	%f26, %f24, %f25, %f23;
	add.s32 	%r100, %r99, %r3;
	ld.global.f32 	%f27, [%rd14+12];
	mul.wide.u32 	%rd22, %r138, 4;
	add.s64 	%rd23, %rd15, %rd22;
	ld.global.f32 	%f28, [%rd23];
	fma.rn.f32 	%f29, %f27, %f28, %f26;
	add.s32 	%r101, %r100, %r3;
	ld.global.f32 	%f30, [%rd14+16];
	mul.wide.u32 	%rd24, %r137, 4;
	add.s64 	%rd25, %rd15, %rd24;
	ld.global.f32 	%f31, [%rd25];
	fma.rn.f32 	%f32, %f30, %f31, %f29;
	add.s32 	%r102, %r101, %r3;
	ld.global.f32 	%f33, [%rd14+20];
	mul.wide.u32 	%rd26, %r136, 4;
	add.s64 	%rd27, %rd15, %rd26;
	ld.global.f32 	%f34, [%rd27];
	fma.rn.f32 	%f35, %f33, %f34, %f32;
	add.s32 	%r103, %r102, %r3;
	ld.global.f32 	%f36, [%rd14+24];
	mul.wide.u32 	%rd28, %r135, 4;
	add.s64 	%rd29, %rd15, %rd28;
	ld.global.f32 	%f37, [%rd29];
	fma.rn.f32 	%f38, %f36, %f37, %f35;
	add.s32 	%r104, %r103, %r3;
	ld.global.f32 	%f39, [%rd14+28];
	mul.wide.u32 	%rd30, %r134, 4;
	add.s64 	%rd31, %rd15, %rd30;
	ld.global.f32 	%f40, [%rd31];
	fma.rn.f32 	%f41, %f39, %f40, %f38;
	add.s32 	%r105, %r104, %r3;
	ld.global.f32 	%f42, [%rd14+32];
	mul.wide.u32 	%rd32, %r133, 4;
	add.s64 	%rd33, %rd15, %rd32;
	ld.global.f32 	%f43, [%rd33];
	fma.rn.f32 	%f44, %f42, %f43, %f41;
	add.s32 	%r106, %r105, %r3;
	ld.global.f32 	%f45, [%rd14+36];
	mul.wide.u32 	%rd34, %r132, 4;
	add.s64 	%rd35, %rd15, %rd34;
	ld.global.f32 	%f46, [%rd35];
	fma.rn.f32 	%f47, %f45, %f46, %f44;
	add.s32 	%r107, %r106, %r3;
	ld.global.f32 	%f48, [%rd14+40];
	mul.wide.u32 	%rd36, %r131, 4;
	add.s64 	%rd37, %rd15, %rd36;
	ld.global.f32 	%f49, [%rd37];
	fma.rn.f32 	%f50, %f48, %f49, %f47;
	add.s32 	%r108, %r107, %r3;
	ld.global.f32 	%f51, [%rd14+44];
	mul.wide.u32 	%rd38, %r130, 4;
	add.s64 	%rd39, %rd15, %rd38;
	ld.global.f32 	%f52, [%rd39];
	fma.rn.f32 	%f53, %f51, %f52, %f50;
	add.s32 	%r109, %r108, %r3;
	ld.global.f32 	%f54, [%rd14+48];
	mul.wide.u32 	%rd40, %r129, 4;
	add.s64 	%rd41, %rd15, %rd40;
	ld.global.f32 	%f55, [%rd41];
	fma.rn.f32 	%f56, %f54, %f55, %f53;
	add.s32 	%r110, %r109, %r3;
	ld.global.f32 	%f57, [%rd14+52];
	mul.wide.u32 	%rd42, %r128, 4;
	add.s64 	%rd43, %rd15, %rd42;
	ld.global.f32 	%f58, [%rd43];
	fma.rn.f32 	%f59, %f57, %f58, %f56;
	add.s32 	%r111, %r110, %r3;
	ld.global.f32 	%f60, [%rd14+56];
	mul.wide.u32 	%rd44, %r127, 4;
	add.s64 	%rd45, %rd15, %rd44;
	ld.global.f32 	%f61, [%rd45];
	fma.rn.f32 	%f62, %f60, %f61, %f59;
	add.s32 	%r112, %r111, %r3;
	ld.global.f32 	%f63, [%rd14+60];
	mul.wide.u32 	%rd46, %r126, 4;
	add.s64 	%rd47, %rd15, %rd46;
	ld.global.f32 	%f64, [%rd47];
	fma.rn.f32 	%f112, %f63, %f64, %f62;
	add.s32 	%r143, %r143, 16;
	add.s32 	%r142, %r112, %r3;
	shl.b32 	%r113, %r3, 4;
	add.s32 	%r139, %r139, %r113;
	add.s32 	%r138, %r138, %r113;
	add.s32 	%r137, %r137, %r113;
	add.s32 	%r136, %r136, %r113;
	add.s32 	%r135, %r135, %r113;
	add.s32 	%r134, %r134, %r113;
	add.s32 	%r133, %r133, %r113;
	add.s32 	%r132, %r132, %r113;
	add.s32 	%r131, %r131, %r113;
	add.s32 	%r130, %r130, %r113;
	add.s32 	%r129, %r129, %r113;
	add.s32 	%r128, %r128, %r113;
	add.s32 	%r127, %r127, %r113;
	add.s32 	%r126, %r126, %r113;
	add.s32 	%r125, %r125, %r113;
	add.s32 	%r124, %r124, 16;
	setp.ne.s32 	%p5, %r124, 0;
	@%p5 bra 	$L__BB1_5;
$L__BB1_6:
	and.b32  	%r59, %r4, 15;
	setp.eq.s32 	%p6, %r59, 0;
	@%p6 bra 	$L__BB1_15;
	ld.param.u64 	%rd80, [_Z12simple_m_dotPfS_S_iii_param_1];
	cvta.to.global.u64 	%rd3, %rd80;
	and.b32  	%r60, %r4, 7;
	setp.lt.u32 	%p7, %r59, 8;
	@%p7 bra 	$L__BB1_9;
	mul.wide.s32 	%rd48, %r143, 4;
	add.s64 	%rd49, %rd1, %rd48;
	ld.global.f32 	%f66, [%rd49];
	mul.wide.u32 	%rd50, %r142, 4;
	add.s64 	%rd51, %rd3, %rd50;
	ld.global.f32 	%f67, [%rd51];
	fma.rn.f32 	%f68, %f66, %f67, %f112;
	add.s32 	%r114, %r142, %r3;
	ld.global.f32 	%f69, [%rd49+4];
	mul.wide.u32 	%rd52, %r114, 4;
	add.s64 	%rd53, %rd3, %rd52;
	ld.global.f32 	%f70, [%rd53];
	fma.rn.f32 	%f71, %f69, %f70, %f68;
	add.s32 	%r115, %r114, %r3;
	ld.global.f32 	%f72, [%rd49+8];
	mul.wide.u32 	%rd54, %r115, 4;
	add.s64 	%rd55, %rd3, %rd54;
	ld.global.f32 	%f73, [%rd55];
	fma.rn.f32 	%f74, %f72, %f73, %f71;
	add.s32 	%r116, %r115, %r3;
	ld.global.f32 	%f75, [%rd49+12];
	mul.wide.u32 	%rd56, %r116, 4;
	add.s64 	%rd57, %rd3, %rd56;
	ld.global.f32 	%f76, [%rd57];
	fma.rn.f32 	%f77, %f75, %f76, %f74;
	add.s32 	%r117, %r116, %r3;
	ld.global.f32 	%f78, [%rd49+16];
	mul.wide.u32 	%rd58, %r117, 4;
	add.s64 	%rd59, %rd3, %rd58;
	ld.global.f32 	%f79, [%rd59];
	fma.rn.f32 	%f80, %f78, %f79, %f77;
	add.s32 	%r118, %r117, %r3;
	ld.global.f32 	%f81, [%rd49+20];
	mul.wide.u32 	%rd60, %r118, 4;
	add.s64 	%rd61, %rd3, %rd60;
	ld.global.f32 	%f82, [%rd61];
	fma.rn.f32 	%f83, %f81, %f82, %f80;
	add.s32 	%r119, %r118, %r3;
	ld.global.f32 	%f84, [%rd49+24];
	mul.wide.u32 	%rd62, %r119, 4;
	add.s64 	%rd63, %rd3, %rd62;
	ld.global.f32 	%f85, [%rd63];
	fma.rn.f32 	%f86, %f84, %f85, %f83;
	add.s32 	%r120, %r119, %r3;
	ld.global.f32 	%f87, [%rd49+28];
	mul.wide.u32 	%rd64, %r120, 4;
	add.s64 	%rd65, %rd3, %rd64;
	ld.global.f32 	%f88, [%rd65];
	fma.rn.f32 	%f112, %f87, %f88, %f86;
	add.s32 	%r142, %r120, %r3;
	add.s32 	%r143, %r143, 8;
$L__BB1_9:
	setp.eq.s32 	%p8, %r60, 0;
	@%p8 bra 	$L__BB1_15;
	and.b32  	%r65, %r4, 3;
	setp.lt.u32 	%p9, %r60, 4;
	@%p9 bra 	$L__BB1_12;
	mul.wide.s32 	%rd66, %r143, 4;
	add.s64 	%rd67, %rd1, %rd66;
	ld.global.f32 	%f90, [%rd67];
	mul.wide.u32 	%rd68, %r142, 4;
	add.s64 	%rd69, %rd3, %rd68;
	ld.global.f32 	%f91, [%rd69];
	fma.rn.f32 	%f92, %f90, %f91, %f112;
	add.s32 	%r121, %r142, %r3;
	ld.global.f32 	%f93, [%rd67+4];
	mul.wide.u32 	%rd70, %r121, 4;
	add.s64 	%rd71, %rd3, %rd70;
	ld.global.f32 	%f94, [%rd71];
	fma.rn.f32 	%f95, %f93, %f94, %f92;
	add.s32 	%r122, %r121, %r3;
	ld.global.f32 	%f96, [%rd67+8];
	mul.wide.u32 	%rd72, %r122, 4;
	add.s64 	%rd73, %rd3, %rd72;
	ld.global.f32 	%f97, [%rd73];
	fma.rn.f32 	%f98, %f96, %f97, %f95;
	add.s32 	%r123, %r122, %r3;
	ld.global.f32 	%f99, [%rd67+12];
	mul.wide.u32 	%rd74, %r123, 4;
	add.s64 	%rd75, %rd3, %rd74;
	ld.global.f32 	%f100, [%rd75];
	fma.rn.f32 	%f112, %f99, %f100, %f98;
	add.s32 	%r142, %r123, %r3;
	add.s32 	%r143, %r143, 4;
$L__BB1_12:
	setp.eq.s32 	%p10, %r65, 0;
	@%p10 bra 	$L__BB1_15;
	mul.wide.u32 	%rd76, %r142, 4;
	add.s64 	%rd81, %rd3, %rd76;
	mul.wide.u32 	%rd5, %r3, 4;
	neg.s32 	%r148, %r65;
$L__BB1_14:
	.pragma "nounroll";
	mul.wide.s32 	%rd77, %r143, 4;
	add.s64 	%rd78, %rd1, %rd77;
	ld.global.f32 	%f101, [%rd78];
	ld.global.f32 	%f102, [%rd81];
	fma.rn.f32 	%f112, %f101, %f102, %f112;
	add.s32 	%r143, %r143, 1;
	add.s64 	%rd81, %rd81, %rd5;
	add.s32 	%r148, %r148, 1;
	setp.ne.s32 	%p11, %r148, 0;
	@%p11 bra 	$L__BB1_14;
$L__BB1_15:
	st.global.f32 	[%rd2], %f112;
	ret;

}
	// .globl	_Z8sum_axisPfS_iii
.visible .entry _Z8sum_axisPfS_iii(
	.param .u64 .ptr .align 1 _Z8sum_axisPfS_iii_param_0,
	.param .u64 .ptr .align 1 _Z8sum_axisPfS_iii_param_1,
	.param .u32 _Z8sum_axisPfS_iii_param_2,
	.param .u32 _Z8sum_axisPfS_iii_param_3,
	.param .u32 _Z8sum_axisPfS_iii_param_4
)
{
	.reg .pred 	%p<8>;
	.reg .b32 	%r<38>;
	.reg .b32 	%f<19>;
	.reg .b64 	%rd<15>;

	ld.param.u64 	%rd3, [_Z8sum_axisPfS_iii_param_0];
	ld.param.u64 	%rd4, [_Z8sum_axisPfS_iii_param_1];
	ld.param.u32 	%r13, [_Z8sum_axisPfS_iii_param_2];
	ld.param.u32 	%r14, [_Z8sum_axisPfS_iii_param_3];
	ld.param.u32 	%r15, [_Z8sum_axisPfS_iii_param_4];
	cvta.to.global.u64 	%rd1, %rd3;
	cvta.to.global.u64 	%rd5, %rd4;
	mov.u32 	%r16, %ntid.x;
	mov.u32 	%r17, %ctaid.x;
	mov.u32 	%r18, %tid.x;
	mad.lo.s32 	%r19, %r16, %r17, %r18;
	setp.eq.s32 	%p1, %r13, 0;
	mul.lo.s32 	%r20, %r15, %r14;
	mul.lo.s32 	%r21, %r15, %r19;
	add.s32 	%r22, %r21, %r15;
	selp.b32 	%r36, %r19, %r21, %p1;
	selp.b32 	%r2, %r20, %r22, %p1;
	selp.b32 	%r3, %r15, 1, %p1;
	mul.wide.s32 	%rd6, %r19, 4;
	add.s64 	%rd2, %rd5, %rd6;
	mov.b32 	%r23, 0;
	st.global.u32 	[%rd2], %r23;
	setp.ge.s32 	%p2, %r36, %r2;
	@%p2 bra 	$L__BB2_7;
	add.s32 	%r24, %r36, %r3;
	max.s32 	%r25, %r2, %r24;
	setp.lt.s32 	%p3, %r24, %r2;
	selp.u32 	%r26, 1, 0, %p3;
	add.s32 	%r27, %r24, %r26;
	sub.s32 	%r28, %r25, %r27;
	div.u32 	%r29, %r28, %r3;
	add.s32 	%r4, %r29, %r26;
	and.b32  	%r30, %r4, 3;
	setp.eq.s32 	%p4, %r30, 3;
	mov.f32 	%f17, 0f00000000;
	@%p4 bra 	$L__BB2_4;
	add.s32 	%r31, %r4, 1;
	and.b32  	%r32, %r31, 3;
	neg.s32 	%r34, %r32;
	mov.f32 	%f17, 0f00000000;
$L__BB2_3:
	.pragma "nounroll";
	mul.wide.s32 	%rd7, %r36, 4;
	add.s64 	%rd8, %rd1, %rd7;
	ld.global.f32 	%f8, [%rd8];
	add.f32 	%f17, %f8, %f17;
	st.global.f32 	[%rd2], %f17;
	add.s32 	%r36, %r36, %r3;
	add.s32 	%r34, %r34, 1;
	setp.ne.s32 	%p5, %r34, 0;
	@%p5 bra 	$L__BB2_3;
$L__BB2_4:
	setp.lt.u32 	%p6, %r4, 3;
	@%p6 bra 	$L__BB2_7;
	mul.wide.s32 	%rd11, %r3, 4;
	shl.b32 	%r33, %r3, 2;
$L__BB2_6:
	mul.wide.s32 	%rd9, %r36, 4;
	add.s64 	%rd10, %rd1, %rd9;
	ld.global.f32 	%f9, [%rd10];
	add.f32 	%f10, %f9, %f17;
	st.global.f32 	[%rd2], %f10;
	add.s64 	%rd12, %rd10, %rd11;
	ld.global.f32 	%f11, [%rd12];
	add.f32 	%f12, %f11, %f10;
	st.global.f32 	[%rd2], %f12;
	add.s64 	%rd13, %rd12, %rd11;
	ld.global.f32 	%f13, [%rd13];
	add.f32 	%f14, %f13, %f12;
	st.global.f32 	[%rd2], %f14;
	add.s64 	%rd14, %rd13, %rd11;
	ld.global.f32 	%f15, [%rd14];
	add.f32 	%f17, %f15, %f14;
	st.global.f32 	[%rd2], %f17;
	add.s32 	%r36, %r33, %r36;
	setp.lt.s32 	%p7, %r36, %r2;
	@%p7 bra 	$L__BB2_6;
$L__BB2_7:
	ret;

}


// ===== COMPILED SASS (sm_100) =====

	.target	sm_100

	.elftype	@"ET_EXEC"


//--------------------- .note.nv.tkinfo           --------------------------
	.section	.note.nv.tkinfo,"",@"SHT_NOTE"
	.sectionflags	@"SHF_NOTE_NV_TKINFO"
	.tkinfo
        /*0018*/ 	.word	0x00000002
        /*0030*/ 	.string	""
        /*0030*/ 	.string	"ptxas"
        /*0030*/ 	.string	"Cuda compilation tools, release 13.0, V13.0.88"
        /*0030*/ 	.string	"Build cuda_13.0.r13.0/compiler.36424714_0"
        /*0030*/ 	.string	"-arch sm_100 -m 64 "



//--------------------- .note.nv.cuinfo           --------------------------
	.section	.note.nv.cuinfo,"",@"SHT_NOTE"
	.sectionflags	@"SHF_NOTE_NV_CUINFO"
        /*0018*/ 	.short	0x0002
        /*001a*/ 	.short	0x0064
        /*001c*/ 	.short	0x0082
	.zero		2


//--------------------- .nv.info                  --------------------------
	.section	.nv.info,"",@"SHT_CUDA_INFO"
	.align	4


	//----- nvinfo : EIATTR_REGCOUNT
	.align		4
        /*0000*/ 	.byte	0x04, 0x2f
        /*0002*/ 	.short	(.L_1 - .L_0)
	.align		4
.L_0:
        /*0004*/ 	.word	index@(_Z9outer_sumPfS_S_i)
        /*0008*/ 	.word	0x00000020


	//----- nvinfo : EIATTR_FRAME_SIZE
	.align		4
.L_1:
        /*000c*/ 	.byte	0x04, 0x11
        /*000e*/ 	.short	(.L_3 - .L_2)
	.align		4
.L_2:
        /*0010*/ 	.word	index@(_Z9outer_sumPfS_S_i)
        /*0014*/ 	.word	0x00000000


	//----- nvinfo : EIATTR_REGCOUNT
	.align		4
.L_3:
        /*0018*/ 	.byte	0x04, 0x2f
        /*001a*/ 	.short	(.L_5 - .L_4)
	.align		4
.L_4:
        /*001c*/ 	.word	index@(_Z12simple_m_dotPfS_S_iii)
        /*0020*/ 	.word	0x00000028


	//----- nvinfo : EIATTR_FRAME_SIZE
	.align		4
.L_5:
        /*0024*/ 	.byte	0x04, 0x11
        /*0026*/ 	.short	(.L_7 - .L_6)
	.align		4
.L_6:
        /*0028*/ 	.word	index@(_Z12simple_m_dotPfS_S_iii)
        /*002c*/ 	.word	0x00000000


	//----- nvinfo : EIATTR_REGCOUNT
	.align		4
.L_7:
        /*0030*/ 	.byte	0x04, 0x2f
        /*0032*/ 	.short	(.L_9 - .L_8)
	.align		4
.L_8:
        /*0034*/ 	.word	index@(_Z8sum_axisPfS_iii)
        /*0038*/ 	.word	0x0000001a


	//----- nvinfo : EIATTR_FRAME_SIZE
	.align		4
.L_9:
        /*003c*/ 	.byte	0x04, 0x11
        /*003e*/ 	.short	(.L_11 - .L_10)
	.align		4
.L_10:
        /*0040*/ 	.word	index@(_Z8sum_axisPfS_iii)
        /*0044*/ 	.word	0x00000000


	//----- nvinfo : EIATTR_MIN_STACK_SIZE
	.align		4
.L_11:
        /*0048*/ 	.byte	0x04, 0x12
        /*004a*/ 	.short	(.L_13 - .L_12)
	.align		4
.L_12:
        /*004c*/ 	.word	index@(_Z8sum_axisPfS_iii)
        /*0050*/ 	.word	0x00000000


	//----- nvinfo : EIATTR_MIN_STACK_SIZE
	.align		4
.L_13:
        /*0054*/ 	.byte	0x04, 0x12
        /*0056*/ 	.short	(.L_15 - .L_14)
	.align		4
.L_14:
        /*0058*/ 	.word	index@(_Z12simple_m_dotPfS_S_iii)
        /*005c*/ 	.word	0x00000000


	//----- nvinfo : EIATTR_MIN_STACK_SIZE
	.align		4
.L_15:
        /*0060*/ 	.byte	0x04, 0x12
        /*0062*/ 	.short	(.L_17 - .L_16)
	.align		4
.L_16:
        /*0064*/ 	.word	index@(_Z9outer_sumPfS_S_i)
        /*0068*/ 	.word	0x00000000
.L_17:


//--------------------- .nv.compat                --------------------------
	.section	.nv.compat,"",@"SHT_CUDA_COMPAT_INFO"
	.align	4
        /*0000*/ 	.byte	0x02, 0x09, 0x00, 0x00, 0x02, 0x02, 0x01, 0x00, 0x02, 0x05, 0x05, 0x00, 0x03, 0x07, 0x01, 0x01
        /*0010*/ 	.byte	0x02, 0x03, 0x00, 0x00, 0x02, 0x06, 0x01, 0x00, 0x04, 0x0b, 0x08, 0x00, 0x09, 0x00, 0x00, 0x00
        /*0020*/ 	.byte	0x00, 0x00, 0x00, 0x00


//--------------------- .nv.info._Z8sum_axisPfS_iii --------------------------
	.section	.nv.info._Z8sum_axisPfS_iii,"",@"SHT_CUDA_INFO"
	.sectionflags	@""
	.align	4


	//----- nvinfo : EIATTR_CUDA_API_VERSION
	.align		4
        /*0000*/ 	.byte	0x04, 0x37
        /*0002*/ 	.short	(.L_19 - .L_18)
.L_18:
        /*0004*/ 	.word	0x00000082


	//----- nvinfo : EIATTR_KPARAM_INFO
	.align		4
.L_19:
        /*0008*/ 	.byte	0x04, 0x17
        /*000a*/ 	.short	(.L_21 - .L_20)
.L_20:
        /*000c*/ 	.word	0x00000000
        /*0010*/ 	.short	0x0004
        /*0012*/ 	.short	0x0018
        /*0014*/ 	.byte	0x00, 0xf0, 0x11, 0x00


	//----- nvinfo : EIATTR_KPARAM_INFO
	.align		4
.L_21:
        /*0018*/ 	.byte	0x04, 0x17
        /*001a*/ 	.short	(.L_23 - .L_22)
.L_22:
        /*001c*/ 	.word	0x00000000
        /*0020*/ 	.short	0x0003
        /*0022*/ 	.short	0x0014
        /*0024*/ 	.byte	0x00, 0xf0, 0x11, 0x00


	//----- nvinfo : EIATTR_KPARAM_INFO
	.align		4
.L_23:
        /*0028*/ 	.byte	0x04, 0x17
        /*002a*/ 	.short	(.L_25 - .L_24)
.L_24:
        /*002c*/ 	.word	0x00000000
        /*0030*/ 	.short	0x0002
        /*0032*/ 	.short	0x0010
        /*0034*/ 	.byte	0x00, 0xf0, 0x11, 0x00


	//----- nvinfo : EIATTR_KPARAM_INFO
	.align		4
.L_25:
        /*0038*/ 	.byte	0x04, 0x17
        /*003a*/ 	.short	(.L_27 - .L_26)
.L_26:
        /*003c*/ 	.word	0x00000000
        /*0040*/ 	.short	0x0001
        /*0042*/ 	.short	0x0008
        /*0044*/ 	.byte	0x00, 0xf5, 0x21, 0x00


	//----- nvinfo : EIATTR_KPARAM_INFO
	.align		4
.L_27:
        /*0048*/ 	.byte	0x04, 0x17
        /*004a*/ 	.short	(.L_29 - .L_28)
.L_28:
        /*004c*/ 	.word	0x00000000
        /*0050*/ 	.short	0x0000
        /*0052*/ 	.short	0x0000
        /*0054*/ 	.byte	0x00, 0xf5, 0x21, 0x00


	//----- nvinfo : EIATTR_SPARSE_MMA_MASK
	.align		4
.L_29:
        /*0058*/ 	.byte	0x03, 0x50
        /*005a*/ 	.short	0x0000


	//----- nvinfo : EIATTR_MAXREG_COUNT
	.align		4
        /*005c*/ 	.byte	0x03, 0x1b
        /*005e*/ 	.short	0x00ff


	//----- nvinfo : EIATTR_MERCURY_ISA_VERSION
	.align		4
        /*0060*/ 	.byte	0x03, 0x5f
        /*0062*/ 	.short	0x0101


	//----- nvinfo : EIATTR_VRC_CTA_INIT_COUNT
	.align		4
        /*0064*/ 	.byte	0x02, 0x4a
	.zero		1
	.zero		1


	//----- nvinfo : EIATTR_EXIT_INSTR_OFFSETS
	.align		4
        /*0068*/ 	.byte	0x04, 0x1c
        /*006a*/ 	.short	(.L_31 - .L_30)


	//   ....[0]....
.L_30:
        /*006c*/ 	.word	0x00000120


	//   ....[1]....
        /*0070*/ 	.word	0x00000410


	//   ....[2]....
        /*0074*/ 	.word	0x00000550


	//----- nvinfo : EIATTR_CRS_STACK_SIZE
	.align		4
.L_31:
        /*0078*/ 	.byte	0x04, 0x1e
        /*007a*/ 	.short	(.L_33 - .L_32)
.L_32:
        /*007c*/ 	.word	0x00000000


	//----- nvinfo : EIATTR_CBANK_PARAM_SIZE
	.align		4
.L_33:
        /*0080*/ 	.byte	0x03, 0x19
        /*0082*/ 	.short	0x001c


	//----- nvinfo : EIATTR_PARAM_CBANK
	.align		4
        /*0084*/ 	.byte	0x04, 0x0a
        /*0086*/ 	.short	(.L_35 - .L_34)
	.align		4
.L_34:
        /*0088*/ 	.word	index@(.nv.constant0._Z8sum_axisPfS_iii)
        /*008c*/ 	.short	0x0380
        /*008e*/ 	.short	0x001c


	//----- nvinfo : EIATTR_SW_WAR
	.align		4
.L_35:
        /*0090*/ 	.byte	0x04, 0x36
        /*0092*/ 	.short	(.L_37 - .L_36)
.L_36:
        /*0094*/ 	.word	0x00000008
.L_37:


//--------------------- .nv.info._Z12simple_m_dotPfS_S_iii --------------------------
	.section	.nv.info._Z12simple_m_dotPfS_S_iii,"",@"SHT_CUDA_INFO"
	.sectionflags	@""
	.align	4


	//----- nvinfo : EIATTR_CUDA_API_VERSION
	.align		4
        /*0000*/ 	.byte	0x04, 0x37
        /*0002*/ 	.short	(.L_39 - .L_38)
.L_38:
        /*0004*/ 	.word	0x00000082


	//----- nvinfo : EIATTR_KPARAM_INFO
	.align		4
.L_39:
        /*0008*/ 	.byte	0x04, 0x17
        /*000a*/ 	.short	(.L_41 - .L_40)
.L_40:
        /*000c*/ 	.word	0x00000000
        /*0010*/ 	.short	0x0005
        /*0012*/ 	.short	0x0020
        /*0014*/ 	.byte	0x00, 0xf0, 0x11, 0x00


	//----- nvinfo : EIATTR_KPARAM_INFO
	.align		4
.L_41:
        /*0018*/ 	.byte	0x04, 0x17
        /*001a*/ 	.short	(.L_43 - .L_42)
.L_42:
        /*001c*/ 	.word	0x00000000
        /*0020*/ 	.short	0x0004
        /*0022*/ 	.short	0x001c
        /*0024*/ 	.byte	0x00, 0xf0, 0x11, 0x00


	//----- nvinfo : EIATTR_KPARAM_INFO
	.align		4
.L_43:
        /*0028*/ 	.byte	0x04, 0x17
        /*002a*/ 	.short	(.L_45 - .L_44)
.L_44:
        /*002c*/ 	.word	0x00000000
        /*0030*/ 	.short	0x0003
        /*0032*/ 	.short	0x0018
        /*0034*/ 	.byte	0x00, 0xf0, 0x11, 0x00


	//----- nvinfo : EIATTR_KPARAM_INFO
	.align		4
.L_45:
        /*0038*/ 	.byte	0x04, 0x17
        /*003a*/ 	.short	(.L_47 - .L_46)
.L_46:
        /*003c*/ 	.word	0x00000000
        /*0040*/ 	.short	0x0002
        /*0042*/ 	.short	0x0010
        /*0044*/ 	.byte	0x00, 0xf5, 0x21, 0x00


	//----- nvinfo : EIATTR_KPARAM_INFO
	.align		4
.L_47:
        /*0048*/ 	.byte	0x04, 0x17
        /*004a*/ 	.short	(.L_49 - .L_48)
.L_48:
        /*004c*/ 	.word	0x00000000
        /*0050*/ 	.short	0x0001
        /*0052*/ 	.short	0x0008
        /*0054*/ 	.byte	0x00, 0xf5, 0x21, 0x00


	//----- nvinfo : EIATTR_KPARAM_INFO
	.align		4
.L_49:
        /*0058*/ 	.byte	0x04, 0x17
        /*005a*/ 	.short	(.L_51 - .L_50)
.L_50:
        /*005c*/ 	.word	0x00000000
        /*0060*/ 	.short	0x0000
        /*0062*/ 	.short	0x0000
        /*0064*/ 	.byte	0x00, 0xf5, 0x21, 0x00


	//----- nvinfo : EIATTR_SPARSE_MMA_MASK
	.align		4
.L_51:
        /*0068*/ 	.byte	0x03, 0x50
        /*006a*/ 	.short	0x0000


	//----- nvinfo : EIATTR_MAXREG_COUNT
	.align		4
        /*006c*/ 	.byte	0x03, 0x1b
        /*006e*/ 	.short	0x00ff


	//----- nvinfo : EIATTR_MERCURY_ISA_VERSION
	.align		4
        /*0070*/ 	.byte	0x03, 0x5f
        /*0072*/ 	.short	0x0101


	//----- nvinfo : EIATTR_VRC_CTA_INIT_COUNT
	.align		4
        /*0074*/ 	.byte	0x02, 0x4a
	.zero		1
	.zero		1


	//----- nvinfo : EIATTR_EXIT_INSTR_OFFSETS
	.align		4
        /*0078*/ 	.byte	0x04, 0x1c
        /*007a*/ 	.short	(.L_53 - .L_52)


	//   ....[0]....
.L_52:
        /*007c*/ 	.word	0x00000f60


	//----- nvinfo : EIATTR_CRS_STACK_SIZE
	.align		4
.L_53:
        /*0080*/ 	.byte	0x04, 0x1e
        /*0082*/ 	.short	(.L_55 - .L_54)
.L_54:
        /*0084*/ 	.word	0x00000000


	//----- nvinfo : EIATTR_CBANK_PARAM_SIZE
	.align		4
.L_55:
        /*0088*/ 	.byte	0x03, 0x19
        /*008a*/ 	.short	0x0024


	//----- nvinfo : EIATTR_PARAM_CBANK
	.align		4
        /*008c*/ 	.byte	0x04, 0x0a
        /*008e*/ 	.short	(.L_57 - .L_56)
	.align		4
.L_56:
        /*0090*/ 	.word	index@(.nv.constant0._Z12simple_m_dotPfS_S_iii)
        /*0094*/ 	.short	0x0380
        /*0096*/ 	.short	0x0024


	//----- nvinfo : EIATTR_SW_WAR
	.align		4
.L_57:
        /*0098*/ 	.byte	0x04, 0x36
        /*009a*/ 	.short	(.L_59 - .L_58)
.L_58:
        /*009c*/ 	.word	0x00000008
.L_59:


//--------------------- .nv.info._Z9outer_sumPfS_S_i --------------------------
	.section	.nv.info._Z9outer_sumPfS_S_i,"",@"SHT_CUDA_INFO"
	.sectionflags	@""
	.align	4


	//----- nvinfo : EIATTR_CUDA_API_VERSION
	.align		4
        /*0000*/ 	.byte	0x04, 0x37
        /*0002*/ 	.short	(.L_61 - .L_60)
.L_60:
        /*0004*/ 	.word	0x00000082


	//----- nvinfo : EIATTR_KPARAM_INFO
	.align		4
.L_61:
        /*0008*/ 	.byte	0x04, 0x17
        /*000a*/ 	.short	(.L_63 - .L_62)
.L_62:
        /*000c*/ 	.word	0x00000000
        /*0010*/ 	.short	0x0003
        /*0012*/ 	.short	0x0018
        /*0014*/ 	.byte	0x00, 0xf0, 0x11, 0x00


	//----- nvinfo : EIATTR_KPARAM_INFO
	.align		4
.L_63:
        /*0018*/ 	.byte	0x04, 0x17
        /*001a*/ 	.short	(.L_65 - .L_64)
.L_64:
        /*001c*/ 	.word	0x00000000
        /*0020*/ 	.short	0x0002
        /*0022*/ 	.short	0x0010
        /*0024*/ 	.byte	0x00, 0xf5, 0x21, 0x00


	//----- nvinfo : EIATTR_KPARAM_INFO
	.align		4
.L_65:
        /*0028*/ 	.byte	0x04, 0x17
        /*002a*/ 	.short	(.L_67 - .L_66)
.L_66:
        /*002c*/ 	.word	0x00000000
        /*0030*/ 	.short	0x0001
        /*0032*/ 	.short	0x0008
        /*0034*/ 	.byte	0x00, 0xf5, 0x21, 0x00


	//----- nvinfo : EIATTR_KPARAM_INFO
	.align		4
.L_67:
        /*0038*/ 	.byte	0x04, 0x17
        /*003a*/ 	.short	(.L_69 - .L_68)
.L_68:
        /*003c*/ 	.word	0x00000000
        /*0040*/ 	.short	0x0000
        /*0042*/ 	.short	0x0000
        /*0044*/ 	.byte	0x00, 0xf5, 0x21, 0x00


	//----- nvinfo : EIATTR_SPARSE_MMA_MASK
	.align		4
.L_69:
        /*0048*/ 	.byte	0x03, 0x50
        /*004a*/ 	.short	0x0000


	//----- nvinfo : EIATTR_MAXREG_COUNT
	.align		4
        /*004c*/ 	.byte	0x03, 0x1b
        /*004e*/ 	.short	0x00ff


	//----- nvinfo : EIATTR_MERCURY_ISA_VERSION
	.align		4
        /*0050*/ 	.byte	0x03, 0x5f
        /*0052*/ 	.short	0x0101


	//----- nvinfo : EIATTR_VRC_CTA_INIT_COUNT
	.align		4
        /*0054*/ 	.byte	0x02, 0x4a
	.zero		1
	.zero		1


	//----- nvinfo : EIATTR_EXIT_INSTR_OFFSETS
	.align		4
        /*0058*/ 	.byte	0x04, 0x1c
        /*005a*/ 	.short	(.L_71 - .L_70)


	//   ....[0]....
.L_70:
        /*005c*/ 	.word	0x00000140


	//   ....[1]....
        /*0060*/ 	.word	0x000006c0


	//   ....[2]....
        /*0064*/ 	.word	0x00000900


	//   ....[3]....
        /*0068*/ 	.word	0x00000a30


	//   ....[4]....
        /*006c*/ 	.word	0x00000ae0


	//----- nvinfo : EIATTR_CBANK_PARAM_SIZE
	.align		4
.L_71:
        /*0070*/ 	.byte	0x03, 0x19
        /*0072*/ 	.short	0x001c


	//----- nvinfo : EIATTR_PARAM_CBANK
	.align		4
        /*0074*/ 	.byte	0x04, 0x0a
        /*0076*/ 	.short	(.L_73 - .L_72)
	.align		4
.L_72:
        /*0078*/ 	.word	index@(.nv.constant0._Z9outer_sumPfS_S_i)
        /*007c*/ 	.short	0x0380
        /*007e*/ 	.short	0x001c


	//----- nvinfo : EIATTR_SW_WAR
	.align		4
.L_73:
        /*0080*/ 	.byte	0x04, 0x36
        /*0082*/ 	.short	(.L_75 - .L_74)
.L_74:
        /*0084*/ 	.word	0x00000008
.L_75:


//--------------------- .nv.callgraph             --------------------------
	.section	.nv.callgraph,"",@"SHT_CUDA_CALLGRAPH"
	.align	4
	.sectionentsize	8
	.align		4
        /*0000*/ 	.word	0x00000000
	.align		4
        /*0004*/ 	.word	0xffffffff
	.align		4
        /*0008*/ 	.word	0x00000000
	.align		4
        /*000c*/ 	.word	0xfffffffe
	.align		4
        /*0010*/ 	.word	0x00000000
	.align		4
        /*0014*/ 	.word	0xfffffffd
	.align		4
        /*0018*/ 	.word	0x00000000
	.align		4
        /*001c*/ 	.word	0xfffffffc


//--------------------- .text._Z8sum_axisPfS_iii  --------------------------
	.section	.text._Z8sum_axisPfS_iii,"ax",@progbits
	.align	128
        .global         _Z8sum_axisPfS_iii
        .type           _Z8sum_axisPfS_iii,@function
        .size           _Z8sum_axisPfS_iii,(.L_x_20 - _Z8sum_axisPfS_iii)
        .other          _Z8sum_axisPfS_iii,@"STO_CUDA_ENTRY STV_DEFAULT"
_Z8sum_axisPfS_iii:
.text._Z8sum_axisPfS_iii:
[----:B------:R-:W-:Y:S01]  /*0000*/  LDC R1, c[0x0][0x37c] ;  /* 0x0000df00ff017b82 */ /* 0x000fe20000000800 */
[----:B------:R-:W0:Y:S01]  /*0010*/  S2R R5, SR_CTAID.X ;  /* 0x0000000000057919 */ /* 0x000e220000002500 */
[----:B------:R-:W1:Y:S06]  /*0020*/  LDCU.64 UR6, c[0x0][0x390] ;  /* 0x00007200ff0677ac */ /* 0x000e6c0008000a00 */
[----:B------:R-:W2:Y:S01]  /*0030*/  LDC R6, c[0x0][0x398] ;  /* 0x0000e600ff067b82 */ /* 0x000ea20000000800 */
[----:B------:R-:W0:Y:S01]  /*0040*/  S2R R0, SR_TID.X ;  /* 0x0000000000007919 */ /* 0x000e220000002100 */
[----:B------:R-:W0:Y:S06]  /*0050*/  LDCU UR4, c[0x0][0x360] ;  /* 0x00006c00ff0477ac */ /* 0x000e2c0008000800 */
[----:B------:R-:W3:Y:S01]  /*0060*/  LDC.64 R2, c[0x0][0x388] ;  /* 0x0000e200ff027b82 */ /* 0x000ee20000000a00 */
[----:B-1----:R-:W-:Y:S01]  /*0070*/  ISETP.NE.AND P0, PT, RZ, UR6, PT ;  /* 0x00000006ff007c0c */ /* 0x002fe2000bf05270 */
[----:B0-----:R-:W-:Y:S01]  /*0080*/  IMAD R5, R5, UR4, R0 ;  /* 0x0000000405057c24 */ /* 0x001fe2000f8e0200 */
[----:B------:R-:W0:Y:S01]  /*0090*/  LDCU.64 UR4, c[0x0][0x358] ;  /* 0x00006b00ff0477ac */ /* 0x000e220008000a00 */
[----:B--2---:R-:W-:-:S02]  /*00a0*/  IMAD R0, R6, UR7, RZ ;  /* 0x0000000706007c24 */ /* 0x004fc4000f8e02ff */
[C---:B------:R-:W-:Y:S02]  /*00b0*/  IMAD R4, R5.reuse, R6, RZ ;  /* 0x0000000605047224 */ /* 0x040fe400078e02ff */
[----:B---3--:R-:W-:-:S03]  /*00c0*/  IMAD.WIDE R2, R5, 0x4, R2 ;  /* 0x0000000405027825 */ /* 0x008fc600078e0202 */
[----:B------:R-:W-:-:S03]  /*00d0*/  SEL R9, R5, R4, !P0 ;  /* 0x0000000405097207 */ /* 0x000fc60004000000 */
[----:B------:R-:W-:Y:S01]  /*00e0*/  @P0 IMAD.IADD R0, R4, 0x1, R6 ;  /* 0x0000000104000824 */ /* 0x000fe200078e0206 */
[----:B------:R-:W-:-:S04]  /*00f0*/  SEL R4, R6, 0x1, !P0 ;  /* 0x0000000106047807 */ /* 0x000fc80004000000 */
[----:B------:R-:W-:Y:S01]  /*0100*/  ISETP.GE.AND P1, PT, R9, R0, PT ;  /* 0x000000000900720c */ /* 0x000fe20003f26270 */
[----:B0-----:R0:W-:-:S12]  /*0110*/  STG.E desc[UR4][R2.64], RZ ;  /* 0x000000ff02007986 */ /* 0x0011d8000c101904 */
[----:B0-----:R-:W-:Y:S05]  /*0120*/  @P1 EXIT ;  /* 0x000000000000194d */ /* 0x001fea0003800000 */
[----:B------:R-:W0:Y:S01]  /*0130*/  I2F.U32.RP R11, R4 ;  /* 0x00000004000b7306 */ /* 0x000e220000209000 */
[----:B------:R-:W-:Y:S01]  /*0140*/  MOV R5, R9 ;  /* 0x0000000900057202 */ /* 0x000fe20000000f00 */
[----:B------:R-:W-:Y:S01]  /*0150*/  IMAD.MOV R13, RZ, RZ, -R4 ;  /* 0x000000ffff0d7224 */ /* 0x000fe200078e0a04 */
[C---:B------:R-:W-:Y:S01]  /*0160*/  ISETP.NE.U32.AND P2, PT, R4.reuse, RZ, PT ;  /* 0x000000ff0400720c */ /* 0x040fe20003f45070 */
[----:B------:R-:W-:Y:S01]  /*0170*/  BSSY.RECONVERGENT B0, `(.L_x_0) ;  /* 0x0000029000007945 */ /* 0x000fe20003800200 */
[----:B------:R-:W-:Y:S01]  /*0180*/  IADD3 R9, PT, PT, R4, R5, RZ ;  /* 0x0000000504097210 */ /* 0x000fe20007ffe0ff */
[----:B------:R-:W-:-:S03]  /*0190*/  IMAD.MOV.U32 R17, RZ, RZ, RZ ;  /* 0x000000ffff117224 */ /* 0x000fc600078e00ff */
[----:B------:R-:W-:Y:S02]  /*01a0*/  ISETP.GE.AND P0, PT, R9, R0, PT ;  /* 0x000000000900720c */ /* 0x000fe40003f06270 */
[-C--:B------:R-:W-:Y:S02]  /*01b0*/  VIMNMX R8, PT, PT, R0, R9.reuse, !PT ;  /* 0x0000000900087248 */ /* 0x080fe40007fe0100 */
[----:B------:R-:W-:Y:S01]  /*01c0*/  SEL R10, RZ, 0x1, P0 ;  /* 0x00000001ff0a7807 */ /* 0x000fe20000000000 */
[----:B0-----:R-:W0:Y:S03]  /*01d0*/  MUFU.RCP R11, R11 ;  /* 0x0000000b000b7308 */ /* 0x001e260000001000 */
[----:B------:R-:W-:Y:S01]  /*01e0*/  IADD3 R9, PT, PT, R8, -R9, -R10 ;  /* 0x8000000908097210 */ /* 0x000fe20007ffe80a */
[----:B0-----:R-:W-:-:S04]  /*01f0*/  VIADD R6, R11, 0xffffffe ;  /* 0x0ffffffe0b067836 */ /* 0x001fc80000000000 */
[----:B------:R0:W1:Y:S02]  /*0200*/  F2I.FTZ.U32.TRUNC.NTZ R7, R6 ;  /* 0x0000000600077305 */ /* 0x000064000021f000 */
[----:B0-----:R-:W-:Y:S02]  /*0210*/  IMAD.MOV.U32 R6, RZ, RZ, RZ ;  /* 0x000000ffff067224 */ /* 0x001fe400078e00ff */
[----:B-1----:R-:W-:-:S04]  /*0220*/  IMAD R13, R13, R7, RZ ;  /* 0x000000070d0d7224 */ /* 0x002fc800078e02ff */
[----:B------:R-:W-:-:S06]  /*0230*/  IMAD.HI.U32 R12, R7, R13, R6 ;  /* 0x0000000d070c7227 */ /* 0x000fcc00078e0006 */
[----:B------:R-:W-:-:S05]  /*0240*/  IMAD.HI.U32 R11, R12, R9, RZ ;  /* 0x000000090c0b7227 */ /* 0x000fca00078e00ff */
[----:B------:R-:W-:-:S05]  /*0250*/  IADD3 R6, PT, PT, -R11, RZ, RZ ;  /* 0x000000ff0b067210 */ /* 0x000fca0007ffe1ff */
[----:B------:R-:W-:Y:S02]  /*0260*/  IMAD R9, R4, R6, R9 ;  /* 0x0000000604097224 */ /* 0x000fe400078e0209 */
[----:B------:R-:W0:Y:S03]  /*0270*/  LDC.64 R6, c[0x0][0x380] ;  /* 0x0000e000ff067b82 */ /* 0x000e260000000a00 */
[----:B------:R-:W-:-:S13]  /*0280*/  ISETP.GE.U32.AND P0, PT, R9, R4, PT ;  /* 0x000000040900720c */ /* 0x000fda0003f06070 */
[----:B------:R-:W-:Y:S01]  /*0290*/  @P0 IMAD.IADD R9, R9, 0x1, -R4 ;  /* 0x0000000109090824 */ /* 0x000fe200078e0a04 */
[----:B------:R-:W-:-:S04]  /*02a0*/  @P0 IADD3 R11, PT, PT, R11, 0x1, RZ ;  /* 0x000000010b0b0810 */ /* 0x000fc80007ffe0ff */
[----:B------:R-:W-:-:S13]  /*02b0*/  ISETP.GE.U32.AND P1, PT, R9, R4, PT ;  /* 0x000000040900720c */ /* 0x000fda0003f26070 */
[----:B------:R-:W-:Y:S01]  /*02c0*/  @P1 VIADD R11, R11, 0x1 ;  /* 0x000000010b0b1836 */ /* 0x000fe20000000000 */
[----:B------:R-:W-:-:S04]  /*02d0*/  @!P2 LOP3.LUT R11, RZ, R4, RZ, 0x33, !PT ;  /* 0x00000004ff0ba212 */ /* 0x000fc800078e33ff */
[----:B------:R-:W-:-:S04]  /*02e0*/  IADD3 R8, PT, PT, R10, R11, RZ ;  /* 0x0000000b0a087210 */ /* 0x000fc80007ffe0ff */
[C---:B------:R-:W-:Y:S02]  /*02f0*/  LOP3.LUT R9, R8.reuse, 0x3, RZ, 0xc0, !PT ;  /* 0x0000000308097812 */ /* 0x040fe400078ec0ff */
[----:B------:R-:W-:Y:S02]  /*0300*/  ISETP.GE.U32.AND P1, PT, R8, 0x3, PT ;  /* 0x000000030800780c */ /* 0x000fe40003f26070 */
[----:B------:R-:W-:-:S13]  /*0310*/  ISETP.NE.AND P0, PT, R9, 0x3, PT ;  /* 0x000000030900780c */ /* 0x000fda0003f05270 */
[----:B0-----:R-:W-:Y:S05]  /*0320*/  @!P0 BRA `(.L_x_1) ;  /* 0x0000000000348947 */ /* 0x001fea0003800000 */
[----:B------:R-:W0:Y:S01]  /*0330*/  LDC.64 R10, c[0x0][0x380] ;  /* 0x0000e000ff0a7b82 */ /* 0x000e220000000a00 */
[----:B------:R-:W-:Y:S01]  /*0340*/  IADD3 R8, PT, PT, R8, 0x1, RZ ;  /* 0x0000000108087810 */ /* 0x000fe20007ffe0ff */
[----:B------:R-:W-:-:S03]  /*0350*/  IMAD.MOV.U32 R17, RZ, RZ, RZ ;  /* 0x000000ffff117224 */ /* 0x000fc600078e00ff */
[----:B------:R-:W-:-:S04]  /*0360*/  LOP3.LUT R8, R8, 0x3, RZ, 0xc0, !PT ;  /* 0x0000000308087812 */ /* 0x000fc800078ec0ff */
[----:B------:R-:W-:-:S07]  /*0370*/  IADD3 R12, PT, PT, -R8, RZ, RZ ;  /* 0x000000ff080c7210 */ /* 0x000fce0007ffe1ff */
.L_x_2:
[----:B0-----:R-:W-:-:S06]  /*0380*/  IMAD.WIDE R8, R5, 0x4, R10 ;  /* 0x0000000405087825 */ /* 0x001fcc00078e020a */
[----:B------:R-:W2:Y:S01]  /*0390*/  LDG.E R8, desc[UR4][R8.64] ;  /* 0x0000000408087981 */ /* 0x000ea2000c1e1900 */
[----:B------:R-:W-:Y:S01]  /*03a0*/  VIADD R12, R12, 0x1 ;  /* 0x000000010c0c7836 */ /* 0x000fe20000000000 */
[----:B------:R-:W-:-:S04]  /*03b0*/  IADD3 R5, PT, PT, R4, R5, RZ ;  /* 0x0000000504057210 */ /* 0x000fc80007ffe0ff */
[----:B------:R-:W-:Y:S01]  /*03c0*/  ISETP.NE.AND P0, PT, R12, RZ, PT ;  /* 0x000000ff0c00720c */ /* 0x000fe20003f05270 */
[----:B-12---:R-:W-:-:S05]  /*03d0*/  FADD R17, R8, R17 ;  /* 0x0000001108117221 */ /* 0x006fca0000000000 */
[----:B------:R1:W-:Y:S07]  /*03e0*/  STG.E desc[UR4][R2.64], R17 ;  /* 0x0000001102007986 */ /* 0x0003ee000c101904 */
[----:B------:R-:W-:Y:S05]  /*03f0*/  @P0 BRA `(.L_x_2) ;  /* 0xfffffffc00e00947 */ /* 0x000fea000383ffff */
.L_x_1:
[----:B------:R-:W-:Y:S05]  /*0400*/  BSYNC.RECONVERGENT B0 ;  /* 0x0000000000007941 */ /* 0x000fea0003800200 */
.L_x_0:
[----:B------:R-:W-:Y:S05]  /*0410*/  @!P1 EXIT ;  /* 0x000000000000994d */ /* 0x000fea0003800000 */
.L_x_3:
[----:B------:R-:W-:-:S05]  /*0420*/  IMAD.WIDE R14, R5, 0x4, R6 ;  /* 0x00000004050e7825 */ /* 0x000fca00078e0206 */
[----:B------:R-:W2:Y:S02]  /*0430*/  LDG.E R8, desc[UR4][R14.64] ;  /* 0x000000040e087981 */ /* 0x000ea4000c1e1900 */
[----:B0-2---:R-:W-:Y:S01]  /*0440*/  FADD R19, R8, R17 ;  /* 0x0000001108137221 */ /* 0x005fe20000000000 */
[----:B------:R-:W-:-:S04]  /*0450*/  IMAD.WIDE R8, R4, 0x4, R14 ;  /* 0x0000000404087825 */ /* 0x000fc800078e020e */
[----:B------:R0:W-:Y:S04]  /*0460*/  STG.E desc[UR4][R2.64], R19 ;  /* 0x0000001302007986 */ /* 0x0001e8000c101904 */
[----:B------:R-:W2:Y:S02]  /*0470*/  LDG.E R10, desc[UR4][R8.64] ;  /* 0x00000004080a7981 */ /* 0x000ea4000c1e1900 */
[----:B--2---:R-:W-:Y:S01]  /*0480*/  FADD R21, R19, R10 ;  /* 0x0000000a13157221 */ /* 0x004fe20000000000 */
[----:B------:R-:W-:-:S04]  /*0490*/  IMAD.WIDE R10, R4, 0x4, R8 ;  /* 0x00000004040a7825 */ /* 0x000fc800078e0208 */
[----:B------:R0:W-:Y:S04]  /*04a0*/  STG.E desc[UR4][R2.64], R21 ;  /* 0x0000001502007986 */ /* 0x0001e8000c101904 */
[----:B------:R-:W2:Y:S02]  /*04b0*/  LDG.E R12, desc[UR4][R10.64] ;  /* 0x000000040a0c7981 */ /* 0x000ea4000c1e1900 */
[----:B--2---:R-:W-:Y:S01]  /*04c0*/  FADD R23, R21, R12 ;  /* 0x0000000c15177221 */ /* 0x004fe20000000000 */
[----:B------:R-:W-:-:S04]  /*04d0*/  IMAD.WIDE R12, R4, 0x4, R10 ;  /* 0x00000004040c7825 */ /* 0x000fc800078e020a */
[----:B------:R0:W-:Y:S04]  /*04e0*/  STG.E desc[UR4][R2.64], R23 ;  /* 0x0000001702007986 */ /* 0x0001e8000c101904 */
[----:B------:R-:W1:Y:S01]  /*04f0*/  LDG.E R12, desc[UR4][R12.64] ;  /* 0x000000040c0c7981 */ /* 0x000e62000c1e1900 */
[----:B------:R-:W-:-:S04]  /*0500*/  LEA R5, R4, R5, 0x2 ;  /* 0x0000000504057211 */ /* 0x000fc800078e10ff */
[----:B------:R-:W-:Y:S01]  /*0510*/  ISETP.GE.AND P0, PT, R5, R0, PT ;  /* 0x000000000500720c */ /* 0x000fe20003f06270 */
[----:B-1----:R-:W-:-:S05]  /*0520*/  FADD R17, R23, R12 ;  /* 0x0000000c17117221 */ /* 0x002fca0000000000 */
[----:B------:R0:W-:Y:S07]  /*0530*/  STG.E desc[UR4][R2.64], R17 ;  /* 0x0000001102007986 */ /* 0x0001ee000c101904 */
[----:B------:R-:W-:Y:S05]  /*0540*/  @!P0 BRA `(.L_x_3) ;  /* 0xfffffffc00b48947 */ /* 0x000fea000383ffff */
[----:B------:R-:W-:Y:S05]  /*0550*/  EXIT ;  /* 0x000000000000794d */ /* 0x000fea0003800000 */
.L_x_4:
[----:B------:R-:W-:-:S00]  /*0560*/  BRA `(.L_x_4) ;  /* 0xfffffffc00fc7947 */ /* 0x000fc0000383ffff */
[----:B------:R-:W-:-:S00]  /*0570*/  NOP ;  /* 0x0000000000007918 */ /* 0x000fc00000000000 */
        /* <DEDUP_REMOVED lines=8> */
.L_x_20:


//--------------------- .text._Z12simple_m_dotPfS_S_iii --------------------------
	.section	.text._Z12simple_m_dotPfS_S_iii,"ax",@progbits
	.align	128
        .global         _Z12simple_m_dotPfS_S_iii
        .type           _Z12simple_m_dotPfS_S_iii,@function
        .size           _Z12simple_m_dotPfS_S_iii,(.L_x_21 - _Z12simple_m_dotPfS_S_iii)
        .other          _Z12simple_m_dotPfS_S_iii,@"STO_CUDA_ENTRY STV_DEFAULT"
_Z12simple_m_dotPfS_S_iii:
.text._Z12simple_m_dotPfS_S_iii:
[----:B------:R-:W-:Y:S01]  /*0000*/  LDC R1, c[0x0][0x37c] ;  /* 0x0000df00ff017b82 */ /* 0x000fe20000000800 */
[----:B------:R-:W0:Y:S01]  /*0010*/  S2R R0, SR_CTAID.Y ;  /* 0x0000000000007919 */ /* 0x000e220000002600 */
[----:B------:R-:W1:Y:S06]  /*0020*/  LDCU UR6, c[0x0][0x364] ;  /* 0x00006c80ff0677ac */ /* 0x000e6c0008000800 */
[----:B------:R-:W1:Y:S01]  /*0030*/  LDC R3, c[0x0][0x374] ;  /* 0x0000dd00ff037b82 */ /* 0x000e620000000800 */
[----:B------:R-:W-:Y:S01]  /*0040*/  HFMA2 R31, -RZ, RZ, 0, 0 ;  /* 0x00000000ff1f7431 */ /* 0x000fe200000001ff */
[----:B------:R-:W0:Y:S01]  /*0050*/  S2R R5, SR_TID.Y ;  /* 0x0000000000057919 */ /* 0x000e220000002200 */
[----:B------:R-:W2:Y:S01]  /*0060*/  LDCU UR8, c[0x0][0x3a0] ;  /* 0x00007400ff0877ac */ /* 0x000ea20008000800 */
[----:B------:R-:W3:Y:S01]  /*0070*/  S2R R2, SR_TID.X ;  /* 0x0000000000027919 */ /* 0x000ee20000002100 */
[----:B------:R-:W4:Y:S03]  /*0080*/  LDCU.64 UR4, c[0x0][0x358] ;  /* 0x00006b00ff0477ac */ /* 0x000f260008000a00 */
[----:B------:R-:W3:Y:S08]  /*0090*/  S2UR UR7, SR_CTAID.X ;  /* 0x00000000000779c3 */ /* 0x000ef00000002500 */
[----:B------:R-:W3:Y:S01]  /*00a0*/  LDC R33, c[0x0][0x360] ;  /* 0x0000d800ff217b82 */ /* 0x000ee20000000800 */
[----:B--2---:R-:W-:-:S07]  /*00b0*/  ISETP.NE.AND P0, PT, RZ, UR8, PT ;  /* 0x00000008ff007c0c */ /* 0x004fce000bf05270 */
[----:B------:R-:W2:Y:S01]  /*00c0*/  LDC.64 R20, c[0x0][0x390] ;  /* 0x0000e400ff147b82 */ /* 0x000ea20000000a00 */
[----:B-1----:R-:W-:-:S07]  /*00d0*/  IMAD R3, R3, UR6, RZ ;  /* 0x0000000603037c24 */ /* 0x002fce000f8e02ff */
[----:B------:R-:W1:Y:S01]  /*00e0*/  LDC.64 R6, c[0x0][0x398] ;  /* 0x0000e600ff067b82 */ /* 0x000e620000000a00 */
[----:B0-----:R-:W-:Y:S02]  /*00f0*/  IMAD R0, R0, UR6, R5 ;  /* 0x0000000600007c24 */ /* 0x001fe4000f8e0205 */
[----:B---3--:R-:W-:-:S04]  /*0100*/  IMAD R33, R33, UR7, R2 ;  /* 0x0000000721217c24 */ /* 0x008fc8000f8e0202 */
[----:B------:R-:W-:-:S04]  /*0110*/  IMAD R5, R3, R33, R0 ;  /* 0x0000002103057224 */ /* 0x000fc800078e0200 */
[----:B--2---:R-:W-:-:S05]  /*0120*/  IMAD.WIDE R20, R5, 0x4, R20 ;  /* 0x0000000405147825 */ /* 0x004fca00078e0214 */
[----:B----4-:R0:W5:Y:S01]  /*0130*/  @P0 LDG.E R31, desc[UR4][R20.64] ;  /* 0x00000004141f0981 */ /* 0x010162000c1e1900 */
[----:B-1----:R-:W-:Y:S02]  /*0140*/  ISETP.GE.AND P1, PT, R6, 0x1, PT ;  /* 0x000000010600780c */ /* 0x002fe40003f26270 */
[----:B------:R-:W-:-:S04]  /*0150*/  ISETP.NE.AND P0, PT, R7, RZ, PT ;  /* 0x000000ff0700720c */ /* 0x000fc80003f05270 */
[----:B------:R-:W-:Y:S02]  /*0160*/  SEL R5, R6, 0x1, P0 ;  /* 0x0000000106057807 */ /* 0x000fe40000000000 */
[----:B------:R-:W-:-:S03]  /*0170*/  SEL R3, R3, 0x1, !P0 ;  /* 0x0000000103037807 */ /* 0x000fc60004000000 */
[----:B------:R-:W-:Y:S02]  /*0180*/  IMAD R4, R0, R5, RZ ;  /* 0x0000000500047224 */ /* 0x000fe400078e02ff */
[----:B0-----:R-:W-:Y:S05]  /*0190*/  @!P1 BRA `(.L_x_5) ;  /* 0x0000000c006c9947 */ /* 0x001fea0003800000 */
[----:B------:R-:W-:Y:S01]  /*01a0*/  IMAD R33, R33, R6, RZ ;  /* 0x0000000621217224 */ /* 0x000fe200078e02ff */
[----:B------:R-:W-:Y:S04]  /*01b0*/  BSSY.RECONVERGENT B0, `(.L_x_6) ;  /* 0x0000076000007945 */ /* 0x000fe80003800200 */
[----:B------:R-:W-:-:S04]  /*01c0*/  IADD3 R0, PT, PT, R33, 0x1, RZ ;  /* 0x0000000121007810 */ /* 0x000fc80007ffe0ff */
[----:B------:R-:W-:-:S04]  /*01d0*/  VIADDMNMX R0, R33, R6, R0, !PT ;  /* 0x0000000621007246 */ /* 0x000fc80007800100 */
[CC--:B------:R-:W-:Y:S02]  /*01e0*/  IADD3 R2, PT, PT, R33.reuse, -R0.reuse, RZ ;  /* 0x8000000021027210 */ /* 0x0c0fe40007ffe0ff */
[----:B------:R-:W-:Y:S02]  /*01f0*/  IADD3 R5, PT, PT, -R33, R0, RZ ;  /* 0x0000000021057210 */ /* 0x000fe40007ffe1ff */
[----:B------:R-:W-:-:S13]  /*0200*/  ISETP.GT.U32.AND P0, PT, R2, -0x10, PT ;  /* 0xfffffff00200780c */ /* 0x000fda0003f04070 */
[----:B------:R-:W-:Y:S05]  /*0210*/  @P0 BRA `(.L_x_7) ;  /* 0x0000000400bc0947 */ /* 0x000fea0003800000 */
[----:B------:R-:W-:Y:S01]  /*0220*/  LOP3.LUT R7, R5, 0xfffffff0, RZ, 0xc0, !PT ;  /* 0xfffffff005077812 */ /* 0x000fe200078ec0ff */
[C-C-:B------:R-:W-:Y:S01]  /*0230*/  IMAD R6, R3.reuse, 0x3, R4.reuse ;  /* 0x0000000303067824 */ /* 0x140fe200078e0204 */
[CC--:B------:R-:W-:Y:S01]  /*0240*/  LEA R0, R3.reuse, R4.reuse, 0x1 ;  /* 0x0000000403007211 */ /* 0x0c0fe200078e08ff */
[C-C-:B------:R-:W-:Y:S01]  /*0250*/  IMAD R10, R3.reuse, 0x5, R4.reuse ;  /* 0x00000005030a7824 */ /* 0x140fe200078e0204 */
[CC--:B------:R-:W-:Y:S01]  /*0260*/  LEA R8, R3.reuse, R4.reuse, 0x2 ;  /* 0x0000000403087211 */ /* 0x0c0fe200078e10ff */
[C-C-:B------:R-:W-:Y:S01]  /*0270*/  IMAD R16, R3.reuse, 0x6, R4.reuse ;  /* 0x0000000603107824 */ /* 0x140fe200078e0204 */
[CC--:B------:R-:W-:Y:S01]  /*0280*/  LEA R14, R3.reuse, R4.reuse, 0x3 ;  /* 0x00000004030e7211 */ /* 0x0c0fe200078e18ff */
[C-C-:B------:R-:W-:Y:S01]  /*0290*/  IMAD R12, R3.reuse, 0x7, R4.reuse ;  /* 0x00000007030c7824 */ /* 0x140fe200078e0204 */
[C---:B------:R-:W-:Y:S01]  /*02a0*/  IADD3 R19, PT, PT, R3.reuse, R4, RZ ;  /* 0x0000000403137210 */ /* 0x040fe20007ffe0ff */
[--C-:B------:R-:W-:Y:S01]  /*02b0*/  IMAD R11, R3, 0x9, R4.reuse ;  /* 0x00000009030b7824 */ /* 0x100fe200078e0204 */
[----:B------:R-:W-:Y:S01]  /*02c0*/  IADD3 R7, PT, PT, -R7, RZ, RZ ;  /* 0x000000ff07077210 */ /* 0x000fe20007ffe1ff */
[----:B------:R-:W-:-:S02]  /*02d0*/  IMAD R18, R3, 0xa, R4 ;  /* 0x0000000a03127824 */ /* 0x000fc400078e0204 */
[C-C-:B------:R-:W-:Y:S02]  /*02e0*/  IMAD R9, R3.reuse, 0xb, R4.reuse ;  /* 0x0000000b03097824 */ /* 0x140fe400078e0204 */
[C-C-:B------:R-:W-:Y:S02]  /*02f0*/  IMAD R17, R3.reuse, 0xc, R4.reuse ;  /* 0x0000000c03117824 */ /* 0x140fe400078e0204 */
[C-C-:B------:R-:W-:Y:S02]  /*0300*/  IMAD R13, R3.reuse, 0xd, R4.reuse ;  /* 0x0000000d030d7824 */ /* 0x140fe400078e0204 */
[C-C-:B------:R-:W-:Y:S02]  /*0310*/  IMAD R15, R3.reuse, 0xe, R4.reuse ;  /* 0x0000000e030f7824 */ /* 0x140fe400078e0204 */
[----:B------:R-:W-:-:S07]  /*0320*/  IMAD R2, R3, 0xf, R4 ;  /* 0x0000000f03027824 */ /* 0x000fce00078e0204 */
.L_x_8:
[----:B------:R-:W0:Y:S08]  /*0330*/  LDC.64 R24, c[0x0][0x388] ;  /* 0x0000e200ff187b82 */ /* 0x000e300000000a00 */
[----:B------:R-:W1:Y:S01]  /*0340*/  LDC.64 R22, c[0x0][0x380] ;  /* 0x0000e000ff167b82 */ /* 0x000e620000000a00 */
[----:B0-----:R-:W-:-:S04]  /*0350*/  IMAD.WIDE.U32 R26, R4, 0x4, R24 ;  /* 0x00000004041a7825 */ /* 0x001fc800078e0018 */
[----:B------:R-:W-:Y:S02]  /*0360*/  IMAD.WIDE.U32 R28, R19, 0x4, R24 ;  /* 0x00000004131c7825 */ /* 0x000fe400078e0018 */
[----:B------:R-:W2:Y:S02]  /*0370*/  LDG.E R26, desc[UR4][R26.64] ;  /* 0x000000041a1a7981 */ /* 0x000ea4000c1e1900 */
[----:B-1----:R-:W-:Y:S02]  /*0380*/  IMAD.WIDE R22, R33, 0x4, R22 ;  /* 0x0000000421167825 */ /* 0x002fe400078e0216 */
[----:B------:R-:W3:Y:S04]  /*0390*/  LDG.E R28, desc[UR4][R28.64] ;  /* 0x000000041c1c7981 */ /* 0x000ee8000c1e1900 */
[----:B------:R-:W2:Y:S04]  /*03a0*/  LDG.E R30, desc[UR4][R22.64] ;  /* 0x00000004161e7981 */ /* 0x000ea8000c1e1900 */
[----:B------:R-:W3:Y:S01]  /*03b0*/  LDG.E R35, desc[UR4][R22.64+0x4] ;  /* 0x0000040416237981 */ /* 0x000ee2000c1e1900 */
[----:B------:R-:W-:-:S03]  /*03c0*/  IMAD.WIDE.U32 R36, R0, 0x4, R24 ;  /* 0x0000000400247825 */ /* 0x000fc600078e0018 */
[----:B------:R-:W4:Y:S04]  /*03d0*/  LDG.E R34, desc[UR4][R22.64+0x8] ;  /* 0x0000080416227981 */ /* 0x000f28000c1e1900 */
[----:B------:R-:W4:Y:S04]  /*03e0*/  LDG.E R37, desc[UR4][R36.64] ;  /* 0x0000000424257981 */ /* 0x000f28000c1e1900 */
[----:B------:R-:W4:Y:S01]  /*03f0*/  LDG.E R29, desc[UR4][R22.64+0xc] ;  /* 0x00000c04161d7981 */ /* 0x000f22000c1e1900 */
[----:B--2--5:R-:W-:-:S04]  /*0400*/  FFMA R30, R30, R26, R31 ;  /* 0x0000001a1e1e7223 */ /* 0x024fc8000000001f */
[----:B---3--:R-:W-:Y:S01]  /*0410*/  FFMA R32, R35, R28, R30 ;  /* 0x0000001c23207223 */ /* 0x008fe2000000001e */
[--C-:B------:R-:W-:Y:S01]  /*0420*/  IMAD.WIDE.U32 R30, R6, 0x4, R24.reuse ;  /* 0x00000004061e7825 */ /* 0x100fe200078e0018 */
[----:B------:R-:W2:Y:S03]  /*0430*/  LDG.E R28, desc[UR4][R22.64+0x10] ;  /* 0x00001004161c7981 */ /* 0x000ea6000c1e1900 */
[----:B------:R-:W-:Y:S02]  /*0440*/  IMAD.WIDE.U32 R26, R8, 0x4, R24 ;  /* 0x00000004081a7825 */ /* 0x000fe400078e0018 */
[----:B------:R-:W3:Y:S04]  /*0450*/  LDG.E R30, desc[UR4][R30.64] ;  /* 0x000000041e1e7981 */ /* 0x000ee8000c1e1900 */
[----:B------:R-:W2:Y:S01]  /*0460*/  LDG.E R26, desc[UR4][R26.64] ;  /* 0x000000041a1a7981 */ /* 0x000ea2000c1e1900 */
[----:B----4-:R-:W-:Y:S01]  /*0470*/  FFMA R32, R34, R37, R32 ;  /* 0x0000002522207223 */ /* 0x010fe20000000020 */
[----:B------:R-:W-:-:S02]  /*0480*/  IMAD.WIDE.U32 R34, R10, 0x4, R24 ;  /* 0x000000040a227825 */ /* 0x000fc400078e0018 */
[----:B------:R-:W4:Y:S04]  /*0490*/  LDG.E R37, desc[UR4][R22.64+0x14] ;  /* 0x0000140416257981 */ /* 0x000f28000c1e1900 */
[----:B------:R-:W4:Y:S04]  /*04a0*/  LDG.E R34, desc[UR4][R34.64] ;  /* 0x0000000422227981 */ /* 0x000f28000c1e1900 */
[----:B------:R-:W4:Y:S04]  /*04b0*/  LDG.E R27, desc[UR4][R22.64+0x18] ;  /* 0x00001804161b7981 */ /* 0x000f28000c1e1900 */
[----:B------:R-:W4:Y:S01]  /*04c0*/  LDG.E R35, desc[UR4][R22.64+0x20] ;  /* 0x0000200416237981 */ /* 0x000f22000c1e1900 */
[----:B---3--:R-:W-:-:S04]  /*04d0*/  FFMA R29, R29, R30, R32 ;  /* 0x0000001e1d1d7223 */ /* 0x008fc80000000020 */
[----:B--2---:R-:W-:Y:S01]  /*04e0*/  FFMA R32, R28, R26, R29 ;  /* 0x0000001a1c207223 */ /* 0x004fe2000000001d */
[--C-:B------:R-:W-:Y:S01]  /*04f0*/  IMAD.WIDE.U32 R28, R16, 0x4, R24.reuse ;  /* 0x00000004101c7825 */ /* 0x100fe200078e0018 */
[----:B------:R-:W2:Y:S03]  /*0500*/  LDG.E R26, desc[UR4][R22.64+0x1c] ;  /* 0x00001c04161a7981 */ /* 0x000ea6000c1e1900 */
[----:B------:R-:W-:Y:S02]  /*0510*/  IMAD.WIDE.U32 R30, R12, 0x4, R24 ;  /* 0x000000040c1e7825 */ /* 0x000fe400078e0018 */
[----:B------:R-:W3:Y:S02]  /*0520*/  LDG.E R28, desc[UR4][R28.64] ;  /* 0x000000041c1c7981 */ /* 0x000ee4000c1e1900 */
[----:B----4-:R-:W-:Y:S02]  /*0530*/  FFMA R32, R37, R34, R32 ;  /* 0x0000002225207223 */ /* 0x010fe40000000020 */
[----:B------:R-:W2:Y:S01]  /*0540*/  LDG.E R30, desc[UR4][R30.64] ;  /* 0x000000041e1e7981 */ /* 0x000ea2000c1e1900 */
[----:B------:R-:W-:-:S06]  /*0550*/  IMAD.WIDE.U32 R36, R14, 0x4, R24 ;  /* 0x000000040e247825 */ /* 0x000fcc00078e0018 */
        /* <DEDUP_REMOVED lines=9> */
[----:B----4-:R-:W-:Y:S01]  /*05f0*/  FFMA R32, R35, R36, R32 ;  /* 0x0000002423207223 */ /* 0x010fe20000000020 */
[----:B------:R-:W-:Y:S01]  /*0600*/  IMAD.WIDE.U32 R34, R9, 0x4, R24 ;  /* 0x0000000409227825 */ /* 0x000fe200078e0018 */
[----:B------:R-:W2:Y:S05]  /*0610*/  LDG.E R28, desc[UR4][R28.64] ;  /* 0x000000041c1c7981 */ /* 0x000eaa000c1e1900 */
[----:B------:R-:W4:Y:S04]  /*0620*/  LDG.E R34, desc[UR4][R34.64] ;  /* 0x0000000422227981 */ /* 0x000f28000c1e1900 */
[----:B------:R-:W4:Y:S04]  /*0630*/  LDG.E R36, desc[UR4][R22.64+0x38] ;  /* 0x0000380416247981 */ /* 0x000f28000c1e1900 */
[----:B------:R-:W4:Y:S01]  /*0640*/  LDG.E R35, desc[UR4][R22.64+0x3c] ;  /* 0x00003c0416237981 */ /* 0x000f22000c1e1900 */
[----:B---3--:R-:W-:-:S04]  /*0650*/  FFMA R31, R31, R26, R32 ;  /* 0x0000001a1f1f7223 */ /* 0x008fc80000000020 */
[----:B--2---:R-:W-:Y:S01]  /*0660*/  FFMA R32, R30, R28, R31 ;  /* 0x0000001c1e207223 */ /* 0x004fe2000000001f */
[----:B------:R-:W-:-:S04]  /*0670*/  IMAD.WIDE.U32 R30, R17, 0x4, R24 ;  /* 0x00000004111e7825 */ /* 0x000fc800078e0018 */
[----:B----4-:R-:W-:Y:S01]  /*0680*/  FFMA R32, R37, R34, R32 ;  /* 0x0000002225207223 */ /* 0x010fe20000000020 */
[--C-:B------:R-:W-:Y:S01]  /*0690*/  IMAD.WIDE.U32 R26, R13, 0x4, R24.reuse ;  /* 0x000000040d1a7825 */ /* 0x100fe200078e0018 */
[----:B------:R-:W2:Y:S04]  /*06a0*/  LDG.E R37, desc[UR4][R22.64+0x30] ;  /* 0x0000300416257981 */ /* 0x000ea8000c1e1900 */
[----:B------:R-:W2:Y:S01]  /*06b0*/  LDG.E R31, desc[UR4][R30.64] ;  /* 0x000000041e1f7981 */ /* 0x000ea2000c1e1900 */
[----:B------:R-:W-:-:S03]  /*06c0*/  IMAD.WIDE.U32 R28, R15, 0x4, R24 ;  /* 0x000000040f1c7825 */ /* 0x000fc600078e0018 */
[----:B------:R-:W3:Y:S01]  /*06d0*/  LDG.E R26, desc[UR4][R26.64] ;  /* 0x000000041a1a7981 */ /* 0x000ee2000c1e1900 */
[----:B------:R-:W-:-:S03]  /*06e0*/  IMAD.WIDE.U32 R24, R2, 0x4, R24 ;  /* 0x0000000402187825 */ /* 0x000fc600078e0018 */
[----:B------:R-:W3:Y:S04]  /*06f0*/  LDG.E R34, desc[UR4][R22.64+0x34] ;  /* 0x0000340416227981 */ /* 0x000ee8000c1e1900 */
[----:B------:R-:W4:Y:S04]  /*0700*/  LDG.E R28, desc[UR4][R28.64] ;  /* 0x000000041c1c7981 */ /* 0x000f28000c1e1900 */
[----:B------:R-:W4:Y:S01]  /*0710*/  LDG.E R24, desc[UR4][R24.64] ;  /* 0x0000000418187981 */ /* 0x000f22000c1e1900 */
[----:B------:R-:W-:-:S04]  /*0720*/  IADD3 R4, PT, PT, R3, R4, R3 ;  /* 0x0000000403047210 */ /* 0x000fc80007ffe003 */
[--C-:B------:R-:W-:Y:S02]  /*0730*/  IADD3 R4, PT, PT, R3, R4, R3.reuse ;  /* 0x0000000403047210 */ /* 0x100fe40007ffe003 */
[----:B------:R-:W-:Y:S02]  /*0740*/  IADD3 R7, PT, PT, R7, 0x10, RZ ;  /* 0x0000001007077810 */ /* 0x000fe40007ffe0ff */
[--C-:B------:R-:W-:Y:S02]  /*0750*/  IADD3 R4, PT, PT, R3, R4, R3.reuse ;  /* 0x0000000403047210 */ /* 0x100fe40007ffe003 */
[----:B------:R-:W-:Y:S02]  /*0760*/  ISETP.NE.AND P0, PT, R7, RZ, PT ;  /* 0x000000ff0700720c */ /* 0x000fe40003f05270 */
[----:B------:R-:W-:-:S04]  /*0770*/  IADD3 R4, PT, PT, R3, R4, R3 ;  /* 0x0000000403047210 */ /* 0x000fc80007ffe003 */
[----:B------:R-:W-:-:S04]  /*0780*/  IADD3 R4, PT, PT, R3, R4, R3 ;  /* 0x0000000403047210 */ /* 0x000fc80007ffe003 */
[----:B------:R-:W-:-:S04]  /*0790*/  IADD3 R4, PT, PT, R3, R4, R3 ;  /* 0x0000000403047210 */ /* 0x000fc80007ffe003 */
[C---:B------:R-:W-:Y:S02]  /*07a0*/  IADD3 R4, PT, PT, R3.reuse, R4, R3 ;  /* 0x0000000403047210 */ /* 0x040fe40007ffe003 */
[C---:B------:R-:W-:Y:S02]  /*07b0*/  LEA R0, R3.reuse, R0, 0x4 ;  /* 0x0000000003007211 */ /* 0x040fe400078e20ff */
[C---:B------:R-:W-:Y:S02]  /*07c0*/  LEA R6, R3.reuse, R6, 0x4 ;  /* 0x0000000603067211 */ /* 0x040fe400078e20ff */
[C---:B------:R-:W-:Y:S02]  /*07d0*/  LEA R8, R3.reuse, R8, 0x4 ;  /* 0x0000000803087211 */ /* 0x040fe400078e20ff */
[C---:B------:R-:W-:Y:S02]  /*07e0*/  LEA R10, R3.reuse, R10, 0x4 ;  /* 0x0000000a030a7211 */ /* 0x040fe400078e20ff */
[----:B------:R-:W-:-:S02]  /*07f0*/  LEA R16, R3, R16, 0x4 ;  /* 0x0000001003107211 */ /* 0x000fc400078e20ff */
[C---:B------:R-:W-:Y:S02]  /*0800*/  LEA R12, R3.reuse, R12, 0x4 ;  /* 0x0000000c030c7211 */ /* 0x040fe400078e20ff */
        /* <DEDUP_REMOVED lines=8> */
[----:B------:R-:W-:Y:S02]  /*0890*/  LEA R19, R3, R19, 0x4 ;  /* 0x0000001303137211 */ /* 0x000fe400078e20ff */
[----:B------:R-:W-:Y:S02]  /*08a0*/  IADD3 R33, PT, PT, R33, 0x10, RZ ;  /* 0x0000001021217810 */ /* 0x000fe40007ffe0ff */
[----:B------:R-:W-:Y:S01]  /*08b0*/  IADD3 R4, PT, PT, R3, R4, R3 ;  /* 0x0000000403047210 */ /* 0x000fe20007ffe003 */
[----:B--2---:R-:W-:-:S04]  /*08c0*/  FFMA R37, R37, R31, R32 ;  /* 0x0000001f25257223 */ /* 0x004fc80000000020 */
[----:B---3--:R-:W-:-:S04]  /*08d0*/  FFMA R37, R34, R26, R37 ;  /* 0x0000001a22257223 */ /* 0x008fc80000000025 */
[----:B----4-:R-:W-:-:S04]  /*08e0*/  FFMA R37, R36, R28, R37 ;  /* 0x0000001c24257223 */ /* 0x010fc80000000025 */
[----:B------:R-:W-:Y:S01]  /*08f0*/  FFMA R31, R35, R24, R37 ;  /* 0x00000018231f7223 */ /* 0x000fe20000000025 */
[----:B------:R-:W-:Y:S06]  /*0900*/  @P0 BRA `(.L_x_8) ;  /* 0xfffffff800880947 */ /* 0x000fec000383ffff */
.L_x_7:
[----:B------:R-:W-:Y:S05]  /*0910*/  BSYNC.RECONVERGENT B0 ;  /* 0x0000000000007941 */ /* 0x000fea0003800200 */
.L_x_6:
[----:B------:R-:W-:Y:S01]  /*0920*/  LOP3.LUT P0, R0, R5, 0xf, RZ, 0xc0, !PT ;  /* 0x0000000f05007812 */ /* 0x000fe2000780c0ff */
[----:B------:R-:W-:-:S12]  /*0930*/  BSSY.RECONVERGENT B0, `(.L_x_5) ;  /* 0x0000061000007945 */ /* 0x000fd80003800200 */
[----:B------:R-:W-:Y:S05]  /*0940*/  @!P0 BRA `(.L_x_9) ;  /* 0x00000004007c8947 */ /* 0x000fea0003800000 */
[----:B------:R-:W-:Y:S01]  /*0950*/  ISETP.GE.U32.AND P0, PT, R0, 0x8, PT ;  /* 0x000000080000780c */ /* 0x000fe20003f06070 */
[----:B------:R-:W-:Y:S01]  /*0960*/  BSSY.RECONVERGENT B1, `(.L_x_10) ;  /* 0x0000030000017945 */ /* 0x000fe20003800200 */
[----:B------:R-:W-:-:S04]  /*0970*/  LOP3.LUT R26, R5, 0x7, RZ, 0xc0, !PT ;  /* 0x00000007051a7812 */ /* 0x000fc800078ec0ff */
[----:B------:R-:W-:-:S07]  /*0980*/  ISETP.NE.AND P1, PT, R26, RZ, PT ;  /* 0x000000ff1a00720c */ /* 0x000fce0003f25270 */
[----:B------:R-:W-:Y:S06]  /*0990*/  @!P0 BRA `(.L_x_11) ;  /* 0x0000000000b08947 */ /* 0x000fec0003800000 */
[----:B------:R-:W0:Y:S01]  /*09a0*/  LDC.64 R8, c[0x0][0x388] ;  /* 0x0000e200ff087b82 */ /* 0x000e220000000a00 */
[----:B------:R-:W-:-:S04]  /*09b0*/  IADD3 R12, PT, PT, R3, R4, RZ ;  /* 0x00000004030c7210 */ /* 0x000fc80007ffe0ff */
[----:B------:R-:W-:-:S03]  /*09c0*/  IADD3 R28, PT, PT, R3, R12, RZ ;  /* 0x0000000c031c7210 */ /* 0x000fc60007ffe0ff */
[----:B------:R-:W1:Y:S01]  /*09d0*/  LDC.64 R6, c[0x0][0x380] ;  /* 0x0000e000ff067b82 */ /* 0x000e620000000a00 */
[----:B------:R-:W-:-:S04]  /*09e0*/  IADD3 R16, PT, PT, R3, R28, RZ ;  /* 0x0000001c03107210 */ /* 0x000fc80007ffe0ff */
[----:B------:R-:W-:Y:S01]  /*09f0*/  IADD3 R14, PT, PT, R3, R16, RZ ;  /* 0x00000010030e7210 */ /* 0x000fe20007ffe0ff */
[----:B0-----:R-:W-:-:S04]  /*0a00*/  IMAD.WIDE.U32 R10, R4, 0x4, R8 ;  /* 0x00000004040a7825 */ /* 0x001fc800078e0008 */
[----:B------:R-:W-:Y:S01]  /*0a10*/  IMAD.WIDE.U32 R12, R12, 0x4, R8 ;  /* 0x000000040c0c7825 */ /* 0x000fe200078e0008 */
[----:B------:R0:W2:Y:S03]  /*0a20*/  LDG.E R0, desc[UR4][R10.64] ;  /* 0x000000040a007981 */ /* 0x0000a6000c1e1900 */
[----:B-1----:R-:W-:Y:S01]  /*0a30*/  IMAD.WIDE R6, R33, 0x4, R6 ;  /* 0x0000000421067825 */ /* 0x002fe200078e0206 */
[----:B------:R1:W3:Y:S04]  /*0a40*/  LDG.E R4, desc[UR4][R12.64] ;  /* 0x000000040c047981 */ /* 0x0002e8000c1e1900 */
[----:B------:R-:W2:Y:S01]  /*0a50*/  LDG.E R2, desc[UR4][R6.64] ;  /* 0x0000000406027981 */ /* 0x000ea2000c1e1900 */
[----:B------:R-:W-:-:S03]  /*0a60*/  IMAD.WIDE.U32 R28, R28, 0x4, R8 ;  /* 0x000000041c1c7825 */ /* 0x000fc600078e0008 */
[----:B------:R-:W3:Y:S01]  /*0a70*/  LDG.E R19, desc[UR4][R6.64+0x4] ;  /* 0x0000040406137981 */ /* 0x000ee2000c1e1900 */
[--C-:B------:R-:W-:Y:S01]  /*0a80*/  IMAD.WIDE.U32 R16, R16, 0x4, R8.reuse ;  /* 0x0000000410107825 */ /* 0x100fe200078e0008 */
[----:B------:R-:W-:Y:S02]  /*0a90*/  IADD3 R22, PT, PT, R3, R14, RZ ;  /* 0x0000000e03167210 */ /* 0x000fe40007ffe0ff */
[----:B------:R-:W4:Y:S01]  /*0aa0*/  LDG.E R23, desc[UR4][R28.64] ;  /* 0x000000041c177981 */ /* 0x000f22000c1e1900 */
[----:B------:R-:W-:-:S03]  /*0ab0*/  IMAD.WIDE.U32 R14, R14, 0x4, R8 ;  /* 0x000000040e0e7825 */ /* 0x000fc600078e0008 */
[----:B------:R-:W4:Y:S01]  /*0ac0*/  LDG.E R18, desc[UR4][R6.64+0x8] ;  /* 0x0000080406127981 */ /* 0x000f22000c1e1900 */
[C---:B------:R-:W-:Y:S01]  /*0ad0*/  IADD3 R27, PT, PT, R3.reuse, R22, RZ ;  /* 0x00000016031b7210 */ /* 0x040fe20007ffe0ff */
[--C-:B0-----:R-:W-:Y:S02]  /*0ae0*/  IMAD.WIDE.U32 R10, R22, 0x4, R8.reuse ;  /* 0x00000004160a7825 */ /* 0x101fe400078e0008 */
[----:B------:R-:W4:Y:S04]  /*0af0*/  LDG.E R17, desc[UR4][R16.64] ;  /* 0x0000000410117981 */ /* 0x000f28000c1e1900 */
[----:B------:R-:W4:Y:S01]  /*0b00*/  LDG.E R24, desc[UR4][R6.64+0xc] ;  /* 0x00000c0406187981 */ /* 0x000f22000c1e1900 */
[----:B------:R-:W-:Y:S01]  /*0b10*/  IADD3 R22, PT, PT, R3, R27, RZ ;  /* 0x0000001b03167210 */ /* 0x000fe20007ffe0ff */
[----:B-1----:R-:W-:-:S02]  /*0b20*/  IMAD.WIDE.U32 R12, R27, 0x4, R8 ;  /* 0x000000041b0c7825 */ /* 0x002fc400078e0008 */
[----:B------:R-:W4:Y:S04]  /*0b30*/  LDG.E R14, desc[UR4][R14.64] ;  /* 0x000000040e0e7981 */ /* 0x000f28000c1e1900 */
[----:B------:R-:W4:Y:S01]  /*0b40*/  LDG.E R25, desc[UR4][R6.64+0x10] ;  /* 0x0000100406197981 */ /* 0x000f22000c1e1900 */
[----:B------:R-:W-:-:S03]  /*0b50*/  IMAD.WIDE.U32 R8, R22, 0x4, R8 ;  /* 0x0000000416087825 */ /* 0x000fc600078e0008 */
[----:B------:R-:W4:Y:S04]  /*0b60*/  LDG.E R10, desc[UR4][R10.64] ;  /* 0x000000040a0a7981 */ /* 0x000f28000c1e1900 */
[----:B------:R-:W4:Y:S04]  /*0b70*/  LDG.E R27, desc[UR4][R6.64+0x14] ;  /* 0x00001404061b7981 */ /* 0x000f28000c1e1900 */
[----:B------:R-:W4:Y:S04]  /*0b80*/  LDG.E R12, desc[UR4][R12.64] ;  /* 0x000000040c0c7981 */ /* 0x000f28000c1e1900 */
[----:B------:R-:W4:Y:S04]  /*0b90*/  LDG.E R29, desc[UR4][R6.64+0x18] ;  /* 0x00001804061d7981 */ /* 0x000f28000c1e1900 */
[----:B------:R-:W4:Y:S04]  /*0ba0*/  LDG.E R8, desc[UR4][R8.64] ;  /* 0x0000000408087981 */ /* 0x000f28000c1e1900 */
[----:B------:R-:W4:Y:S01]  /*0bb0*/  LDG.E R35, desc[UR4][R6.64+0x1c] ;  /* 0x00001c0406237981 */ /* 0x000f22000c1e1900 */
[----:B------:R-:W-:Y:S01]  /*0bc0*/  IADD3 R33, PT, PT, R33, 0x8, RZ ;  /* 0x0000000821217810 */ /* 0x000fe20007ffe0ff */
[----:B--2--5:R-:W-:-:S04]  /*0bd0*/  FFMA R0, R2, R0, R31 ;  /* 0x0000000002007223 */ /* 0x024fc8000000001f */
[----:B---3--:R-:W-:-:S04]  /*0be0*/  FFMA R19, R19, R4, R0 ;  /* 0x0000000413137223 */ /* 0x008fc80000000000 */
[----:B----4-:R-:W-:-:S04]  /*0bf0*/  FFMA R19, R18, R23, R19 ;  /* 0x0000001712137223 */ /* 0x010fc80000000013 */
[----:B------:R-:W-:-:S04]  /*0c00*/  FFMA R24, R24, R17, R19 ;  /* 0x0000001118187223 */ /* 0x000fc80000000013 */
[----:B------:R-:W-:-:S04]  /*0c10*/  FFMA R14, R25, R14, R24 ;  /* 0x0000000e190e7223 */ /* 0x000fc80000000018 */
[----:B------:R-:W-:Y:S01]  /*0c20*/  FFMA R10, R27, R10, R14 ;  /* 0x0000000a1b0a7223 */ /* 0x000fe2000000000e */
[----:B------:R-:W-:-:S03]  /*0c30*/  IADD3 R4, PT, PT, R3, R22, RZ ;  /* 0x0000001603047210 */ /* 0x000fc60007ffe0ff */
[----:B------:R-:W-:-:S04]  /*0c40*/  FFMA R10, R29, R12, R10 ;  /* 0x0000000c1d0a7223 */ /* 0x000fc8000000000a */
[----:B------:R-:W-:-:S07]  /*0c50*/  FFMA R31, R35, R8, R10 ;  /* 0x00000008231f7223 */ /* 0x000fce000000000a */
.L_x_11:
[----:B------:R-:W-:Y:S05]  /*0c60*/  BSYNC.RECONVERGENT B1 ;  /* 0x0000000000017941 */ /* 0x000fea0003800200 */
.L_x_10:
        /* <DEDUP_REMOVED lines=10> */
[----:B0-----:R-:W-:Y:S01]  /*0d10*/  IMAD.WIDE.U32 R10, R4, 0x4, R8 ;  /* 0x00000004040a7825 */ /* 0x001fe200078e0008 */
[----:B------:R-:W-:-:S03]  /*0d20*/  IADD3 R4, PT, PT, R3, R14, RZ ;  /* 0x0000000e03047210 */ /* 0x000fc60007ffe0ff */
[----:B------:R-:W-:Y:S02]  /*0d30*/  IMAD.WIDE.U32 R12, R12, 0x4, R8 ;  /* 0x000000040c0c7825 */ /* 0x000fe400078e0008 */
[----:B------:R-:W2:Y:S02]  /*0d40*/  LDG.E R10, desc[UR4][R10.64] ;  /* 0x000000040a0a7981 */ /* 0x000ea4000c1e1900 */
[----:B-1----:R-:W-:Y:S02]  /*0d50*/  IMAD.WIDE R6, R33, 0x4, R6 ;  /* 0x0000000421067825 */ /* 0x002fe400078e0206 */
[----:B------:R-:W3:Y:S02]  /*0d60*/  LDG.E R12, desc[UR4][R12.64] ;  /* 0x000000040c0c7981 */ /* 0x000ee4000c1e1900 */
[--C-:B------:R-:W-:Y:S02]  /*0d70*/  IMAD.WIDE.U32 R14, R14, 0x4, R8.reuse ;  /* 0x000000040e0e7825 */ /* 0x100fe400078e0008 */
[----:B------:R-:W2:Y:S02]  /*0d80*/  LDG.E R0, desc[UR4][R6.64] ;  /* 0x0000000406007981 */ /* 0x000ea4000c1e1900 */
[----:B------:R-:W-:-:S02]  /*0d90*/  IMAD.WIDE.U32 R8, R4, 0x4, R8 ;  /* 0x0000000404087825 */ /* 0x000fc400078e0008 */
[----:B------:R-:W3:Y:S04]  /*0da0*/  LDG.E R17, desc[UR4][R6.64+0x4] ;  /* 0x0000040406117981 */ /* 0x000ee8000c1e1900 */
[----:B------:R-:W4:Y:S04]  /*0db0*/  LDG.E R14, desc[UR4][R14.64] ;  /* 0x000000040e0e7981 */ /* 0x000f28000c1e1900 */
[----:B------:R-:W4:Y:S04]  /*0dc0*/  LDG.E R19, desc[UR4][R6.64+0x8] ;  /* 0x0000080406137981 */ /* 0x000f28000c1e1900 */
[----:B------:R-:W4:Y:S04]  /*0dd0*/  LDG.E R8, desc[UR4][R8.64] ;  /* 0x0000000408087981 */ /* 0x000f28000c1e1900 */
[----:B------:R-:W4:Y:S01]  /*0de0*/  LDG.E R23, desc[UR4][R6.64+0xc] ;  /* 0x00000c0406177981 */ /* 0x000f22000c1e1900 */
[----:B------:R-:W-:-:S02]  /*0df0*/  IADD3 R33, PT, PT, R33, 0x4, RZ ;  /* 0x0000000421217810 */ /* 0x000fc40007ffe0ff */
[----:B------:R-:W-:Y:S01]  /*0e00*/  IADD3 R4, PT, PT, R3, R4, RZ ;  /* 0x0000000403047210 */ /* 0x000fe20007ffe0ff */
[----:B--2--5:R-:W-:-:S04]  /*0e10*/  FFMA R0, R0, R10, R31 ;  /* 0x0000000a00007223 */ /* 0x024fc8000000001f */
[----:B---3--:R-:W-:-:S04]  /*0e20*/  FFMA R0, R17, R12, R0 ;  /* 0x0000000c11007223 */ /* 0x008fc80000000000 */
[----:B----4-:R-:W-:-:S04]  /*0e30*/  FFMA R0, R19, R14, R0 ;  /* 0x0000000e13007223 */ /* 0x010fc80000000000 */
[----:B------:R-:W-:-:S07]  /*0e40*/  FFMA R31, R23, R8, R0 ;  /* 0x00000008171f7223 */ /* 0x000fce0000000000 */
.L_x_13:
[----:B------:R-:W-:Y:S05]  /*0e50*/  BSYNC.RECONVERGENT B1 ;  /* 0x0000000000017941 */ /* 0x000fea0003800200 */
.L_x_12:
[----:B------:R-:W-:Y:S05]  /*0e60*/  @!P1 BRA `(.L_x_9) ;  /* 0x0000000000349947 */ /* 0x000fea0003800000 */
[----:B------:R-:W0:Y:S01]  /*0e70*/  LDC.64 R6, c[0x0][0x388] ;  /* 0x0000e200ff067b82 */ /* 0x000e220000000a00 */
[----:B------:R-:W-:-:S07]  /*0e80*/  IADD3 R0, PT, PT, -R5, RZ, RZ ;  /* 0x000000ff05007210 */ /* 0x000fce0007ffe1ff */
[----:B------:R-:W1:Y:S01]  /*0e90*/  LDC.64 R8, c[0x0][0x380] ;  /* 0x0000e000ff087b82 */ /* 0x000e620000000a00 */
[----:B0-----:R-:W-:-:S07]  /*0ea0*/  IMAD.WIDE.U32 R4, R4, 0x4, R6 ;  /* 0x0000000404047825 */ /* 0x001fce00078e0006 */
.L_x_14:
[C---:B-1----:R-:W-:Y:S01]  /*0eb0*/  IMAD.WIDE R6, R33.reuse, 0x4, R8 ;  /* 0x0000000421067825 */ /* 0x042fe200078e0208 */
[----:B------:R0:W2:Y:S05]  /*0ec0*/  LDG.E R2, desc[UR4][R4.64] ;  /* 0x0000000404027981 */ /* 0x0000aa000c1e1900 */
[----:B------:R-:W2:Y:S01]  /*0ed0*/  LDG.E R6, desc[UR4][R6.64] ;  /* 0x0000000406067981 */ /* 0x000ea2000c1e1900 */
[----:B------:R-:W-:Y:S02]  /*0ee0*/  IADD3 R0, PT, PT, R0, 0x1, RZ ;  /* 0x0000000100007810 */ /* 0x000fe40007ffe0ff */
[----:B------:R-:W-:Y:S02]  /*0ef0*/  IADD3 R33, PT, PT, R33, 0x1, RZ ;  /* 0x0000000121217810 */ /* 0x000fe40007ffe0ff */
[----:B------:R-:W-:Y:S01]  /*0f00*/  ISETP.NE.AND P0, PT, R0, RZ, PT ;  /* 0x000000ff0000720c */ /* 0x000fe20003f05270 */
[----:B0-----:R-:W-:-:S04]  /*0f10*/  IMAD.WIDE.U32 R4, R3, 0x4, R4 ;  /* 0x0000000403047825 */ /* 0x001fc800078e0004 */
[----:B--2--5:R-:W-:-:S08]  /*0f20*/  FFMA R31, R6, R2, R31 ;  /* 0x00000002061f7223 */ /* 0x024fd0000000001f */
[----:B------:R-:W-:Y:S05]  /*0f30*/  @P0 BRA `(.L_x_14) ;  /* 0xfffffffc00dc0947 */ /* 0x000fea000383ffff */
.L_x_9:
[----:B------:R-:W-:Y:S05]  /*0f40*/  BSYNC.RECONVERGENT B0 ;  /* 0x0000000000007941 */ /* 0x000fea0003800200 */
.L_x_5:
[----:B-----5:R-:W-:Y:S01]  /*0f50*/  STG.E desc[UR4][R20.64], R31 ;  /* 0x0000001f14007986 */ /* 0x020fe2000c101904 */
[----:B------:R-:W-:Y:S05]  /*0f60*/  EXIT ;  /* 0x000000000000794d */ /* 0x000fea0003800000 */
.L_x_15:
        /* <DEDUP_REMOVED lines=9> */
.L_x_21:


//--------------------- .text._Z9outer_sumPfS_S_i --------------------------
	.section	.text._Z9outer_sumPfS_S_i,"ax",@progbits
	.align	128
        .global         _Z9outer_sumPfS_S_i
        .type           _Z9outer_sumPfS_S_i,@function
        .size           _Z9outer_sumPfS_S_i,(.L_x_22 - _Z9outer_sumPfS_S_i)
        .other          _Z9outer_sumPfS_S_i,@"STO_CUDA_ENTRY STV_DEFAULT"
_Z9outer_sumPfS_S_i:
.text._Z9outer_sumPfS_S_i:
[----:B------:R-:W-:Y:S01]  /*0000*/  LDC R1, c[0x0][0x37c] ;  /* 0x0000df00ff017b82 */ /* 0x000fe20000000800 */
[----:B------:R-:W0:Y:S07]  /*0010*/  S2R R3, SR_TID.X ;  /* 0x0000000000037919 */ /* 0x000e2e0000002100 */
[----:B------:R-:W0:Y:S01]  /*0020*/  LDC R4, c[0x0][0x360] ;  /* 0x0000d800ff047b82 */ /* 0x000e220000000800 */
[----:B------:R-:W1:Y:S01]  /*0030*/  LDCU.64 UR12, c[0x0][0x358] ;  /* 0x00006b00ff0c77ac */ /* 0x000e620008000a00 */
[----:B------:R-:W2:Y:S06]  /*0040*/  S2R R17, SR_TID.Y ;  /* 0x0000000000117919 */ /* 0x000eac0000002200 */
[----:B------:R-:W0:Y:S08]  /*0050*/  S2UR UR6, SR_CTAID.X ;  /* 0x00000000000679c3 */ /* 0x000e300000002500 */
[----:B------:R-:W2:Y:S08]  /*0060*/  S2UR UR4, SR_CTAID.Y ;  /* 0x00000000000479c3 */ /* 0x000eb00000002600 */
[----:B------:R-:W2:Y:S01]  /*0070*/  LDC R8, c[0x0][0x364] ;  /* 0x0000d900ff087b82 */ /* 0x000ea20000000800 */
[----:B------:R-:W3:Y:S01]  /*0080*/  LDCU UR7, c[0x0][0x370] ;  /* 0x00006e00ff0777ac */ /* 0x000ee20008000800 */
[----:B------:R-:W4:Y:S06]  /*0090*/  LDCU UR5, c[0x0][0x374] ;  /* 0x00006e80ff0577ac */ /* 0x000f2c0008000800 */
[----:B------:R-:W5:Y:S01]  /*00a0*/  LDC R0, c[0x0][0x398] ;  /* 0x0000e600ff007b82 */ /* 0x000f620000000800 */
[----:B0-----:R-:W-:-:S07]  /*00b0*/  IMAD R10, R4, UR6, R3 ;  /* 0x00000006040a7c24 */ /* 0x001fce000f8e0203 */
[----:B------:R-:W0:Y:S01]  /*00c0*/  LDC.64 R14, c[0x0][0x390] ;  /* 0x0000e400ff0e7b82 */ /* 0x000e220000000a00 */
[C---:B--2---:R-:W-:Y:S02]  /*00d0*/  IMAD R7, R8.reuse, UR4, R17 ;  /* 0x0000000408077c24 */ /* 0x044fe4000f8e0211 */
[----:B----4-:R-:W-:-:S04]  /*00e0*/  IMAD R2, R8, UR5, RZ ;  /* 0x0000000508027c24 */ /* 0x010fc8000f8e02ff */
[----:B------:R-:W-:Y:S01]  /*00f0*/  IMAD R3, R10, R2, R7 ;  /* 0x000000020a037224 */ /* 0x000fe200078e0207 */
[----:B-----5:R-:W-:-:S03]  /*0100*/  ISETP.GE.AND P0, PT, R0, 0x1, PT ;  /* 0x000000010000780c */ /* 0x020fc60003f06270 */
[----:B0-----:R-:W-:-:S04]  /*0110*/  IMAD.WIDE R14, R3, 0x4, R14 ;  /* 0x00000004030e7825 */ /* 0x001fc800078e020e */
[----:B---3--:R-:W-:Y:S01]  /*0120*/  IMAD R3, R4, UR7, RZ ;  /* 0x0000000704037c24 */ /* 0x008fe2000f8e02ff */
[----:B-1----:R0:W-:Y:S05]  /*0130*/  STG.E desc[UR12][R14.64], RZ ;  /* 0x000000ff0e007986 */ /* 0x0021ea000c10190c */
[----:B------:R-:W-:Y:S05]  /*0140*/  @!P0 EXIT ;  /* 0x000000000000894d */ /* 0x000fea0003800000 */
[C---:B------:R-:W-:Y:S01]  /*0150*/  ISETP.GE.U32.AND P1, PT, R0.reuse, 0x8, PT ;  /* 0x000000080000780c */ /* 0x040fe20003f26070 */
[----:B------:R-:W-:Y:S01]  /*0160*/  HFMA2 R25, -RZ, RZ, 0, 0 ;  /* 0x00000000ff197431 */ /* 0x000fe200000001ff */
[----:B------:R-:W-:-:S04]  /*0170*/  LOP3.LUT R4, R0, 0x7, RZ, 0xc0, !PT ;  /* 0x0000000700047812 */ /* 0x000fc800078ec0ff */
[----:B------:R-:W-:-:S07]  /*0180*/  ISETP.NE.AND P0, PT, R4, RZ, PT ;  /* 0x000000ff0400720c */ /* 0x000fce0003f05270 */
[----:B------:R-:W-:Y:S06]  /*0190*/  @!P1 BRA `(.L_x_16) ;  /* 0x0000000400489947 */ /* 0x000fec0003800000 */
[----:B------:R-:W-:Y:S01]  /*01a0*/  ULEA UR6, UR5, UR4, 0x1 ;  /* 0x0000000405067291 */ /* 0x000fe2000f8e08ff */
[----:B------:R-:W-:Y:S01]  /*01b0*/  LOP3.LUT R6, R0, 0x7ffffff8, RZ, 0xc0, !PT ;  /* 0x7ffffff800067812 */ /* 0x000fe200078ec0ff */
[----:B------:R-:W-:Y:S01]  /*01c0*/  UIMAD UR7, UR5, 0x3, UR4 ;  /* 0x00000003050778a4 */ /* 0x000fe2000f8e0204 */
[----:B------:R-:W-:Y:S01]  /*01d0*/  MOV R25, RZ ;  /* 0x000000ff00197202 */ /* 0x000fe20000000f00 */
[----:B------:R-:W-:Y:S01]  /*01e0*/  ULEA UR8, UR5, UR4, 0x2 ;  /* 0x0000000405087291 */ /* 0x000fe2000f8e10ff */
[----:B------:R-:W-:Y:S01]  /*01f0*/  IADD3 R6, PT, PT, -R6, RZ, RZ ;  /* 0x000000ff06067210 */ /* 0x000fe20007ffe1ff */
[----:B------:R-:W-:Y:S01]  /*0200*/  UIMAD UR9, UR5, 0x5, UR4 ;  /* 0x00000005050978a4 */ /* 0x000fe2000f8e0204 */
[C-C-:B------:R-:W-:Y:S01]  /*0210*/  IMAD R5, R8.reuse, UR6, R17.reuse ;  /* 0x0000000608057c24 */ /* 0x140fe2000f8e0211 */
[----:B------:R-:W-:Y:S01]  /*0220*/  UIMAD UR10, UR5, 0x6, UR4 ;  /* 0x00000006050a78a4 */ /* 0x000fe2000f8e0204 */
[C-C-:B------:R-:W-:Y:S01]  /*0230*/  IMAD R9, R8.reuse, UR7, R17.reuse ;  /* 0x0000000708097c24 */ /* 0x140fe2000f8e0211 */
[----:B------:R-:W-:Y:S01]  /*0240*/  UIMAD UR11, UR5, 0x7, UR4 ;  /* 0x00000007050b78a4 */ /* 0x000fe2000f8e0204 */
[C-C-:B------:R-:W-:Y:S01]  /*0250*/  IMAD R11, R8.reuse, UR8, R17.reuse ;  /* 0x00000008080b7c24 */ /* 0x140fe2000f8e0211 */
[----:B------:R-:W-:Y:S01]  /*0260*/  UIADD3 UR4, UPT, UPT, UR4, UR5, URZ ;  /* 0x0000000504047290 */ /* 0x000fe2000fffe0ff */
[----:B------:R-:W-:-:S02]  /*0270*/  IMAD R13, R8, UR9, R17 ;  /* 0x00000009080d7c24 */ /* 0x000fc4000f8e0211 */
[C-C-:B------:R-:W-:Y:S02]  /*0280*/  IMAD R27, R8.reuse, UR10, R17.reuse ;  /* 0x0000000a081b7c24 */ /* 0x140fe4000f8e0211 */
[C-C-:B------:R-:W-:Y:S02]  /*0290*/  IMAD R29, R8.reuse, UR11, R17.reuse ;  /* 0x0000000b081d7c24 */ /* 0x140fe4000f8e0211 */
[----:B------:R-:W-:-:S07]  /*02a0*/  IMAD R8, R8, UR4, R17 ;  /* 0x0000000408087c24 */ /* 0x000fce000f8e0211 */
.L_x_17:
[----:B------:R-:W1:Y:S08]  /*02b0*/  LDC.64 R16, c[0x0][0x388] ;  /* 0x0000e200ff107b82 */ /* 0x000e700000000a00 */
[----:B--2---:R-:W2:Y:S01]  /*02c0*/  LDC.64 R18, c[0x0][0x380] ;  /* 0x0000e000ff127b82 */ /* 0x004ea20000000a00 */
[----:B-1----:R-:W-:-:S06]  /*02d0*/  IMAD.WIDE.U32 R20, R7, 0x4, R16 ;  /* 0x0000000407147825 */ /* 0x002fcc00078e0010 */
[----:B------:R-:W3:Y:S01]  /*02e0*/  LDG.E R20, desc[UR12][R20.64] ;  /* 0x0000000c14147981 */ /* 0x000ee2000c1e1900 */
[----:B--2---:R-:W-:-:S05]  /*02f0*/  IMAD.WIDE R18, R10, 0x4, R18 ;  /* 0x000000040a127825 */ /* 0x004fca00078e0212 */
[----:B------:R-:W3:Y:S01]  /*0300*/  LDG.E R12, desc[UR12][R18.64] ;  /* 0x0000000c120c7981 */ /* 0x000ee2000c1e1900 */
[----:B------:R-:W-:-:S04]  /*0310*/  IMAD.WIDE.U32 R22, R8, 0x4, R16 ;  /* 0x0000000408167825 */ /* 0x000fc800078e0010 */
[----:B---3--:R-:W-:Y:S01]  /*0320*/  FFMA R12, R12, R20, R25 ;  /* 0x000000140c0c7223 */ /* 0x008fe20000000019 */
[----:B------:R-:W-:-:S04]  /*0330*/  IMAD.WIDE R24, R3, 0x4, R18 ;  /* 0x0000000403187825 */ /* 0x000fc800078e0212 */
[----:B------:R1:W-:Y:S04]  /*0340*/  STG.E desc[UR12][R14.64], R12 ;  /* 0x0000000c0e007986 */ /* 0x0003e8000c10190c */
[----:B------:R-:W2:Y:S04]  /*0350*/  LDG.E R23, desc[UR12][R22.64] ;  /* 0x0000000c16177981 */ /* 0x000ea8000c1e1900 */
[----:B------:R3:W2:Y:S01]  /*0360*/  LDG.E R26, desc[UR12][R24.64] ;  /* 0x0000000c181a7981 */ /* 0x0006a2000c1e1900 */
[----:B------:R-:W-:-:S04]  /*0370*/  IMAD.WIDE.U32 R18, R5, 0x4, R16 ;  /* 0x0000000405127825 */ /* 0x000fc800078e0010 */
[----:B---3--:R-:W-:-:S04]  /*0380*/  IMAD.WIDE R24, R3, 0x4, R24 ;  /* 0x0000000403187825 */ /* 0x008fc800078e0218 */
[----:B--2---:R-:W-:-:S05]  /*0390*/  FFMA R26, R26, R23, R12 ;  /* 0x000000171a1a7223 */ /* 0x004fca000000000c */
[----:B------:R2:W-:Y:S04]  /*03a0*/  STG.E desc[UR12][R14.64], R26 ;  /* 0x0000001a0e007986 */ /* 0x0005e8000c10190c */
[----:B------:R-:W3:Y:S04]  /*03b0*/  LDG.E R18, desc[UR12][R18.64] ;  /* 0x0000000c12127981 */ /* 0x000ee8000c1e1900 */
[----:B------:R-:W3:Y:S02]  /*03c0*/  LDG.E R21, desc[UR12][R24.64] ;  /* 0x0000000c18157981 */ /* 0x000ee4000c1e1900 */
[----:B---3--:R-:W-:Y:S01]  /*03d0*/  FFMA R28, R21, R18, R26 ;  /* 0x00000012151c7223 */ /* 0x008fe2000000001a */
[----:B------:R-:W-:-:S04]  /*03e0*/  IMAD.WIDE.U32 R20, R9, 0x4, R16 ;  /* 0x0000000409147825 */ /* 0x000fc800078e0010 */
[----:B------:R-:W-:Y:S01]  /*03f0*/  IMAD.WIDE R18, R3, 0x4, R24 ;  /* 0x0000000403127825 */ /* 0x000fe200078e0218 */
[----:B------:R3:W-:Y:S04]  /*0400*/  STG.E desc[UR12][R14.64], R28 ;  /* 0x0000001c0e007986 */ /* 0x0007e8000c10190c */
[----:B------:R-:W1:Y:S04]  /*0410*/  LDG.E R20, desc[UR12][R20.64] ;  /* 0x0000000c14147981 */ /* 0x000e68000c1e1900 */
[----:B------:R-:W1:Y:S02]  /*0420*/  LDG.E R23, desc[UR12][R18.64] ;  /* 0x0000000c12177981 */ /* 0x000e64000c1e1900 */
[----:B-1----:R-:W-:Y:S01]  /*0430*/  FFMA R12, R23, R20, R28 ;  /* 0x00000014170c7223 */ /* 0x002fe2000000001c */
[----:B------:R-:W-:-:S04]  /*0440*/  IMAD.WIDE.U32 R22, R11, 0x4, R16 ;  /* 0x000000040b167825 */ /* 0x000fc800078e0010 */
[C---:B------:R-:W-:Y:S01]  /*0450*/  IMAD.WIDE R20, R3.reuse, 0x4, R18 ;  /* 0x0000000403147825 */ /* 0x040fe200078e0212 */
[----:B------:R1:W-:Y:S04]  /*0460*/  STG.E desc[UR12][R14.64], R12 ;  /* 0x0000000c0e007986 */ /* 0x0003e8000c10190c */
[----:B------:R-:W2:Y:S04]  /*0470*/  LDG.E R22, desc[UR12][R22.64] ;  /* 0x0000000c16167981 */ /* 0x000ea8000c1e1900 */
[----:B------:R-:W2:Y:S01]  /*0480*/  LDG.E R25, desc[UR12][R20.64] ;  /* 0x0000000c14197981 */ /* 0x000ea2000c1e1900 */
[----:B------:R-:W-:-:S04]  /*0490*/  IMAD.WIDE R18, R3, 0x4, R20 ;  /* 0x0000000403127825 */ /* 0x000fc800078e0214 */
[----:B--2---:R-:W-:Y:S01]  /*04a0*/  FFMA R26, R25, R22, R12 ;  /* 0x00000016191a7223 */ /* 0x004fe2000000000c */
[----:B------:R-:W-:-:S04]  /*04b0*/  IMAD.WIDE.U32 R24, R13, 0x4, R16 ;  /* 0x000000040d187825 */ /* 0x000fc800078e0010 */
[----:B------:R2:W-:Y:S04]  /*04c0*/  STG.E desc[UR12][R14.64], R26 ;  /* 0x0000001a0e007986 */ /* 0x0005e8000c10190c */
[----:B------:R-:W4:Y:S04]  /*04d0*/  LDG.E R25, desc[UR12][R24.64] ;  /* 0x0000000c18197981 */ /* 0x000f28000c1e1900 */
[----:B---3--:R3:W4:Y:S01]  /*04e0*/  LDG.E R28, desc[UR12][R18.64] ;  /* 0x0000000c121c7981 */ /* 0x008722000c1e1900 */
[----:B------:R-:W-:-:S04]  /*04f0*/  IMAD.WIDE.U32 R20, R27, 0x4, R16 ;  /* 0x000000041b147825 */ /* 0x000fc800078e0010 */
[----:B---3--:R-:W-:-:S04]  /*0500*/  IMAD.WIDE R18, R3, 0x4, R18 ;  /* 0x0000000403127825 */ /* 0x008fc800078e0212 */
[----:B----4-:R-:W-:-:S05]  /*0510*/  FFMA R28, R28, R25, R26 ;  /* 0x000000191c1c7223 */ /* 0x010fca000000001a */
[----:B------:R2:W-:Y:S04]  /*0520*/  STG.E desc[UR12][R14.64], R28 ;  /* 0x0000001c0e007986 */ /* 0x0005e8000c10190c */
[----:B------:R-:W1:Y:S04]  /*0530*/  LDG.E R20, desc[UR12][R20.64] ;  /* 0x0000000c14147981 */ /* 0x000e68000c1e1900 */
[----:B------:R-:W1:Y:S01]  /*0540*/  LDG.E R23, desc[UR12][R18.64] ;  /* 0x0000000c12177981 */ /* 0x000e62000c1e1900 */
[----:B------:R-:W-:Y:S01]  /*0550*/  IMAD.WIDE.U32 R16, R29, 0x4, R16 ;  /* 0x000000041d107825 */ /* 0x000fe200078e0010 */
[----:B------:R-:W-:-:S03]  /*0560*/  IADD3 R6, PT, PT, R6, 0x8, RZ ;  /* 0x0000000806067810 */ /* 0x000fc60007ffe0ff */
[----:B-1----:R-:W-:Y:S01]  /*0570*/  FFMA R12, R23, R20, R28 ;  /* 0x00000014170c7223 */ /* 0x002fe2000000001c */
[----:B------:R-:W-:-:S04]  /*0580*/  IMAD.WIDE R22, R3, 0x4, R18 ;  /* 0x0000000403167825 */ /* 0x000fc800078e0212 */
[----:B------:R2:W-:Y:S04]  /*0590*/  STG.E desc[UR12][R14.64], R12 ;  /* 0x0000000c0e007986 */ /* 0x0005e8000c10190c */
[----:B------:R-:W3:Y:S04]  /*05a0*/  LDG.E R23, desc[UR12][R22.64] ;  /* 0x0000000c16177981 */ /* 0x000ee8000c1e1900 */
[----:B------:R-:W3:Y:S01]  /*05b0*/  LDG.E R16, desc[UR12][R16.64] ;  /* 0x0000000c10107981 */ /* 0x000ee2000c1e1900 */
[----:B------:R-:W-:Y:S02]  /*05c0*/  ISETP.NE.AND P1, PT, R6, RZ, PT ;  /* 0x000000ff0600720c */ /* 0x000fe40003f25270 */
        /* <DEDUP_REMOVED lines=10> */
[----:B------:R-:W-:Y:S02]  /*0670*/  LEA R10, R3, R10, 0x3 ;  /* 0x0000000a030a7211 */ /* 0x000fe400078e18ff */
[----:B------:R-:W-:Y:S01]  /*0680*/  IADD3 R7, PT, PT, R2, R7, R2 ;  /* 0x0000000702077210 */ /* 0x000fe20007ffe002 */
[----:B---3--:R-:W-:-:S05]  /*0690*/  FFMA R25, R23, R16, R12 ;  /* 0x0000001017197223 */ /* 0x008fca000000000c */
[----:B------:R2:W-:Y:S01]  /*06a0*/  STG.E desc[UR12][R14.64], R25 ;  /* 0x000000190e007986 */ /* 0x0005e2000c10190c */
[----:B------:R-:W-:Y:S05]  /*06b0*/  @P1 BRA `(.L_x_17) ;  /* 0xfffffff800fc1947 */ /* 0x000fea000383ffff */
.L_x_16:
[----:B------:R-:W-:Y:S05]  /*06c0*/  @!P0 EXIT ;  /* 0x000000000000894d */ /* 0x000fea0003800000 */
[----:B------:R-:W-:Y:S02]  /*06d0*/  ISETP.GE.U32.AND P0, PT, R4, 0x4, PT ;  /* 0x000000040400780c */ /* 0x000fe40003f06070 */
[----:B------:R-:W-:-:S04]  /*06e0*/  LOP3.LUT R11, R0, 0x3, RZ, 0xc0, !PT ;  /* 0x00000003000b7812 */ /* 0x000fc800078ec0ff */
[----:B------:R-:W-:-:S07]  /*06f0*/  ISETP.NE.AND P1, PT, R11, RZ, PT ;  /* 0x000000ff0b00720c */ /* 0x000fce0003f25270 */
[----:B------:R-:W-:Y:S06]  /*0700*/  @!P0 BRA `(.L_x_18) ;  /* 0x00000000007c8947 */ /* 0x000fec0003800000 */
[----:B------:R-:W2:Y:S08]  /*0710*/  LDC.64 R4, c[0x0][0x388] ;  /* 0x0000e200ff047b82 */ /* 0x000eb00000000a00 */
[----:B------:R-:W1:Y:S01]  /*0720*/  LDC.64 R8, c[0x0][0x380] ;  /* 0x0000e000ff087b82 */ /* 0x000e620000000a00 */
[----:B--2---:R-:W-:-:S06]  /*0730*/  IMAD.WIDE.U32 R12, R7, 0x4, R4 ;  /* 0x00000004070c7825 */ /* 0x004fcc00078e0004 */
[----:B------:R-:W2:Y:S01]  /*0740*/  LDG.E R12, desc[UR12][R12.64] ;  /* 0x0000000c0c0c7981 */ /* 0x000ea2000c1e1900 */
[----:B-1----:R-:W-:-:S05]  /*0750*/  IMAD.WIDE R8, R10, 0x4, R8 ;  /* 0x000000040a087825 */ /* 0x002fca00078e0208 */
[----:B------:R-:W2:Y:S01]  /*0760*/  LDG.E R6, desc[UR12][R8.64] ;  /* 0x0000000c08067981 */ /* 0x000ea2000c1e1900 */
[----:B------:R-:W-:-:S05]  /*0770*/  IADD3 R19, PT, PT, R2, R7, RZ ;  /* 0x0000000702137210 */ /* 0x000fca0007ffe0ff */
[----:B------:R-:W-:-:S04]  /*0780*/  IMAD.WIDE.U32 R16, R19, 0x4, R4 ;  /* 0x0000000413107825 */ /* 0x000fc800078e0004 */
[----:B--2---:R-:W-:Y:S01]  /*0790*/  FFMA R25, R6, R12, R25 ;  /* 0x0000000c06197223 */ /* 0x004fe20000000019 */
[----:B------:R-:W-:-:S04]  /*07a0*/  IMAD.WIDE R6, R3, 0x4, R8 ;  /* 0x0000000403067825 */ /* 0x000fc800078e0208 */
[----:B------:R1:W-:Y:S04]  /*07b0*/  STG.E desc[UR12][R14.64], R25 ;  /* 0x000000190e007986 */ /* 0x0003e8000c10190c */
[----:B------:R-:W2:Y:S04]  /*07c0*/  LDG.E R16, desc[UR12][R16.64] ;  /* 0x0000000c10107981 */ /* 0x000ea8000c1e1900 */
[----:B------:R-:W2:Y:S01]  /*07d0*/  LDG.E R18, desc[UR12][R6.64] ;  /* 0x0000000c06127981 */ /* 0x000ea2000c1e1900 */
[----:B------:R-:W-:Y:S01]  /*07e0*/  IADD3 R21, PT, PT, R2, R19, RZ ;  /* 0x0000001302157210 */ /* 0x000fe20007ffe0ff */
[----:B------:R-:W-:-:S04]  /*07f0*/  IMAD.WIDE R8, R3, 0x4, R6 ;  /* 0x0000000403087825 */ /* 0x000fc800078e0206 */
[----:B------:R-:W-:-:S04]  /*0800*/  IMAD.WIDE.U32 R12, R21, 0x4, R4 ;  /* 0x00000004150c7825 */ /* 0x000fc800078e0004 */
[----:B--2---:R-:W-:-:S05]  /*0810*/  FFMA R19, R18, R16, R25 ;  /* 0x0000001012137223 */ /* 0x004fca0000000019 */
        /* <DEDUP_REMOVED lines=8> */
[----:B------:R-:W1:Y:S04]  /*08a0*/  LDG.E R16, desc[UR12][R16.64] ;  /* 0x0000000c10107981 */ /* 0x000e68000c1e1900 */
[----:B------:R-:W1:Y:S01]  /*08b0*/  LDG.E R4, desc[UR12][R4.64] ;  /* 0x0000000c04047981 */ /* 0x000e62000c1e1900 */
[----:B------:R-:W-:Y:S02]  /*08c0*/  LEA R10, R3, R10, 0x2 ;  /* 0x0000000a030a7211 */ /* 0x000fe400078e10ff */
[----:B------:R-:W-:Y:S01]  /*08d0*/  IADD3 R7, PT, PT, R2, R23, RZ ;  /* 0x0000001702077210 */ /* 0x000fe20007ffe0ff */
[----:B-1----:R-:W-:-:S05]  /*08e0*/  FFMA R25, R16, R4, R21 ;  /* 0x0000000410197223 */ /* 0x002fca0000000015 */
[----:B------:R3:W-:Y:S02]  /*08f0*/  STG.E desc[UR12][R14.64], R25 ;  /* 0x000000190e007986 */ /* 0x0007e4000c10190c */
.L_x_18:
[----:B------:R-:W-:Y:S05]  /*0900*/  @!P1 EXIT ;  /* 0x000000000000994d */ /* 0x000fea0003800000 */
[----:B------:R-:W2:Y:S01]  /*0910*/  LDC.64 R4, c[0x0][0x388] ;  /* 0x0000e200ff047b82 */ /* 0x000ea20000000a00 */
[----:B------:R-:W-:-:S07]  /*0920*/  ISETP.NE.AND P0, PT, R11, 0x1, PT ;  /* 0x000000010b00780c */ /* 0x000fce0003f05270 */
[----:B------:R-:W1:Y:S06]  /*0930*/  LDC.64 R8, c[0x0][0x380] ;  /* 0x0000e000ff087b82 */ /* 0x000e6c0000000a00 */
[----:B--2---:R-:W-:-:S06]  /*0940*/  @P0 IMAD.WIDE.U32 R12, R7, 0x4, R4 ;  /* 0x00000004070c0825 */ /* 0x004fcc00078e0004 */
[----:B------:R-:W2:Y:S01]  /*0950*/  @P0 LDG.E R12, desc[UR12][R12.64] ;  /* 0x0000000c0c0c0981 */ /* 0x000ea2000c1e1900 */
[----:B-1----:R-:W-:-:S05]  /*0960*/  @P0 IMAD.WIDE R8, R10, 0x4, R8 ;  /* 0x000000040a080825 */ /* 0x002fca00078e0208 */
[----:B------:R-:W2:Y:S01]  /*0970*/  @P0 LDG.E R6, desc[UR12][R8.64] ;  /* 0x0000000c08060981 */ /* 0x000ea2000c1e1900 */
[----:B---3--:R-:W-:Y:S01]  /*0980*/  @P0 IADD3 R19, PT, PT, R2, R7, RZ ;  /* 0x0000000702130210 */ /* 0x008fe20007ffe0ff */
[----:B------:R-:W-:-:S04]  /*0990*/  @P0 IMAD.WIDE R16, R3, 0x4, R8 ;  /* 0x0000000403100825 */ /* 0x000fc800078e0208 */
[----:B------:R-:W-:-:S04]  /*09a0*/  @P0 IMAD.WIDE.U32 R4, R19, 0x4, R4 ;  /* 0x0000000413040825 */ /* 0x000fc800078e0004 */
[----:B--2---:R-:W-:-:S05]  /*09b0*/  @P0 FFMA R11, R6, R12, R25 ;  /* 0x0000000c060b0223 */ /* 0x004fca0000000019 */
[----:B------:R1:W-:Y:S04]  /*09c0*/  @P0 STG.E desc[UR12][R14.64], R11 ;  /* 0x0000000b0e000986 */ /* 0x0003e8000c10190c */
[----:B------:R-:W2:Y:S04]  /*09d0*/  @P0 LDG.E R16, desc[UR12][R16.64] ;  /* 0x0000000c10100981 */ /* 0x000ea8000c1e1900 */
[----:B------:R-:W2:Y:S01]  /*09e0*/  @P0 LDG.E R4, desc[UR12][R4.64] ;  /* 0x0000000c04040981 */ /* 0x000ea2000c1e1900 */
[----:B------:R-:W-:-:S04]  /*09f0*/  LOP3.LUT R0, R0, 0x1, RZ, 0xc0, !PT ;  /* 0x0000000100007812 */ /* 0x000fc800078ec0ff */
[----:B------:R-:W-:Y:S01]  /*0a00*/  ISETP.NE.U32.AND P1, PT, R0, 0x1, PT ;  /* 0x000000010000780c */ /* 0x000fe20003f25070 */
[----:B--2---:R-:W-:-:S05]  /*0a10*/  @P0 FFMA R25, R16, R4, R11 ;  /* 0x0000000410190223 */ /* 0x004fca000000000b */
[----:B------:R1:W-:Y:S07]  /*0a20*/  @P0 STG.E desc[UR12][R14.64], R25 ;  /* 0x000000190e000986 */ /* 0x0003ee000c10190c */
[----:B------:R-:W-:Y:S05]  /*0a30*/  @P1 EXIT ;  /* 0x000000000000194d */ /* 0x000fea0003800000 */
[----:B------:R-:W1:Y:S01]  /*0a40*/  LDC.64 R4, c[0x0][0x380] ;  /* 0x0000e000ff047b82 */ /* 0x000e620000000a00 */
[----:B------:R-:W-:Y:S02]  /*0a50*/  @P0 LEA R10, R3, R10, 0x1 ;  /* 0x0000000a030a0211 */ /* 0x000fe400078e08ff */
[----:B------:R-:W-:-:S05]  /*0a60*/  @P0 IADD3 R7, PT, PT, R2, R19, RZ ;  /* 0x0000001302070210 */ /* 0x000fca0007ffe0ff */
[----:B------:R-:W2:Y:S01]  /*0a70*/  LDC.64 R8, c[0x0][0x388] ;  /* 0x0000e200ff087b82 */ /* 0x000ea20000000a00 */
[----:B-1----:R-:W-:-:S06]  /*0a80*/  IMAD.WIDE R10, R10, 0x4, R4 ;  /* 0x000000040a0a7825 */ /* 0x002fcc00078e0204 */
[----:B------:R-:W3:Y:S01]  /*0a90*/  LDG.E R10, desc[UR12][R10.64] ;  /* 0x0000000c0a0a7981 */ /* 0x000ee2000c1e1900 */
[----:B--2---:R-:W-:-:S06]  /*0aa0*/  IMAD.WIDE.U32 R2, R7, 0x4, R8 ;  /* 0x0000000407027825 */ /* 0x004fcc00078e0008 */
[----:B------:R-:W3:Y:S02]  /*0ab0*/  LDG.E R2, desc[UR12][R2.64] ;  /* 0x0000000c02027981 */ /* 0x000ee4000c1e1900 */
[----:B---3--:R-:W-:-:S05]  /*0ac0*/  FFMA R25, R10, R2, R25 ;  /* 0x000000020a197223 */ /* 0x008fca0000000019 */
[----:B------:R-:W-:Y:S01]  /*0ad0*/  STG.E desc[UR12][R14.64], R25 ;  /* 0x000000190e007986 */ /* 0x000fe2000c10190c */
[----:B------:R-:W-:Y:S05]  /*0ae0*/  EXIT ;  /* 0x000000000000794d */ /* 0x000fea0003800000 */
.L_x_19:
        /* <DEDUP_REMOVED lines=9> */
.L_x_22:


//--------------------- .nv.shared.reserved.0     --------------------------
	.section	.nv.shared.reserved.0,"aw",@nobits
	.weak		__nv_reservedSMEM_offset_0_alias
	.size		__nv_reservedSMEM_offset_0_alias, 0, 64
	.other		__nv_reservedSMEM_offset_0_alias,@"STO_CUDA_RESERVED_SHARED STV_DEFAULT"
__nv_reservedSMEM_offset_0_alias:
	.zero		0
	.zero		64


//--------------------- .nv.constant0._Z8sum_axisPfS_iii --------------------------
	.section	.nv.constant0._Z8sum_axisPfS_iii,"a",@progbits
	.sectionflags	@""
	.align	4
.nv.constant0._Z8sum_axisPfS_iii:
	.zero		924


//--------------------- .nv.constant0._Z12simple_m_dotPfS_S_iii --------------------------
	.section	.nv.constant0._Z12simple_m_dotPfS_S_iii,"a",@progbits
	.sectionflags	@""
	.align	4
.nv.constant0._Z12simple_m_dotPfS_S_iii:
	.zero		932


//--------------------- .nv.constant0._Z9outer_sumPfS_S_i --------------------------
	.section	.nv.constant0._Z9outer_sumPfS_S_i,"a",@progbits
	.sectionflags	@""
	.align	4
.nv.constant0._Z9outer_sumPfS_S_i:
	.zero		924


//--------------------- SYMBOLS --------------------------

	.type		.nv.reservedSmem.offset0,@object
	.size		.nv.reservedSmem.offset0,0x4
